	.target	sm_90a

	.elftype	@"ET_EXEC"


//--------------------- .note.nv.tkinfo           --------------------------
	.section	.note.nv.tkinfo,"",@"SHT_NOTE"
	.sectionflags	@"SHF_NOTE_NV_TKINFO"
	.tkinfo
        /*0018*/ 	.word	0x00000002
        /*0030*/ 	.string	""
        /*0030*/ 	.string	"ptxas"
        /*0030*/ 	.string	"Cuda compilation tools, release 13.0, V13.0.88"
        /*0030*/ 	.string	"Build cuda_13.0.r13.0/compiler.36424714_0"
        /*0030*/ 	.string	"-arch sm_90a -m 64 "



//--------------------- .note.nv.cuinfo           --------------------------
	.section	.note.nv.cuinfo,"",@"SHT_NOTE"
	.sectionflags	@"SHF_NOTE_NV_CUINFO"
        /*0018*/ 	.short	0x0002
        /*001a*/ 	.short	0x005a
        /*001c*/ 	.short	0x0082
	.zero		2


//--------------------- .nv.info                  --------------------------
	.section	.nv.info,"",@"SHT_CUDA_INFO"
	.align	4


	//----- nvinfo : EIATTR_REGCOUNT
	.align		4
        /*0000*/ 	.byte	0x04, 0x2f
        /*0002*/ 	.short	(.L_15 - .L_14)
	.align		4
.L_14:
        /*0004*/ 	.word	index@(_ZN7cutlass13device_kernelINS_4gemm6kernel13GemmUniversalIN4cute5tupleIJiiiiEEENS1_10collective13CollectiveMmaINS1_34MainloopSm90TmaGmmaWarpSpecializedILi9ENS5_IJNS4_1CILi1EEESB_SB_EEENS1_35KernelTmaWarpSpecializedCooperativeEEENS5_IJNSA_ILi192EEENSA_ILi8EEENSA_ILi128EEEEEEaNS5_IJlSB_lEEEaSJ_NS4_8TiledMMAINS4_8MMA_AtomIJNS4_4SM904GMMA25MMA_64x8x32_S32S8S8_SS_TNEEEENS4_6LayoutINS5_IJNSA_ILi2EEESB_SB_EEENS5_IJSB_NSA_ILi0EEEST_EEEEENS5_IJNS4_10UnderscoreESW_SW_EEEEENS4_13SM90_TMA_LOADENS4_14ComposedLayoutINS4_7SwizzleILi3ELi4ELi3EEENS4_18smem_ptr_flag_bitsILi8EEENSQ_INS5_IJSG_SH_EEENS5_IJSH_SB_EEEEEEEvNS4_8identityESZ_S18_vS19_EENS_8epilogue10collective6detail29Sm90TmaWarpSpecializedAdapterINS1C_15DefaultEpilogueIaSJ_SJ_NS1B_6thread17LinearCombinationIaLi1EiiLNS1G_9ScaleType4KindE0ELNS_15FloatRoundStyleE2EaEENS1_15EpilogueDefaultEEEEEvvEEEEvNT_6ParamsE)
        /*0008*/ 	.word	0x000000a8


	//----- nvinfo : EIATTR_FRAME_SIZE
	.align		4
.L_15:
        /*000c*/ 	.byte	0x04, 0x11
        /*000e*/ 	.short	(.L_17 - .L_16)
	.align		4
.L_16:
        /*0010*/ 	.word	index@(_ZN7cutlass13device_kernelINS_4gemm6kernel13GemmUniversalIN4cute5tupleIJiiiiEEENS1_10collective13CollectiveMmaINS1_34MainloopSm90TmaGmmaWarpSpecializedILi9ENS5_IJNS4_1CILi1EEESB_SB_EEENS1_35KernelTmaWarpSpecializedCooperativeEEENS5_IJNSA_ILi192EEENSA_ILi8EEENSA_ILi128EEEEEEaNS5_IJlSB_lEEEaSJ_NS4_8TiledMMAINS4_8MMA_AtomIJNS4_4SM904GMMA25MMA_64x8x32_S32S8S8_SS_TNEEEENS4_6LayoutINS5_IJNSA_ILi2EEESB_SB_EEENS5_IJSB_NSA_ILi0EEEST_EEEEENS5_IJNS4_10UnderscoreESW_SW_EEEEENS4_13SM90_TMA_LOADENS4_14ComposedLayoutINS4_7SwizzleILi3ELi4ELi3EEENS4_18smem_ptr_flag_bitsILi8EEENSQ_INS5_IJSG_SH_EEENS5_IJSH_SB_EEEEEEEvNS4_8identityESZ_S18_vS19_EENS_8epilogue10collective6detail29Sm90TmaWarpSpecializedAdapterINS1C_15DefaultEpilogueIaSJ_SJ_NS1B_6thread17LinearCombinationIaLi1EiiLNS1G_9ScaleType4KindE0ELNS_15FloatRoundStyleE2EaEENS1_15EpilogueDefaultEEEEEvvEEEEvNT_6ParamsE)
        /*0014*/ 	.word	0x00000000


	//----- nvinfo : EIATTR_MIN_STACK_SIZE
	.align		4
.L_17:
        /*0018*/ 	.byte	0x04, 0x12
        /*001a*/ 	.short	(.L_19 - .L_18)
	.align		4
.L_18:
        /*001c*/ 	.word	index@(_ZN7cutlass13device_kernelINS_4gemm6kernel13GemmUniversalIN4cute5tupleIJiiiiEEENS1_10collective13CollectiveMmaINS1_34MainloopSm90TmaGmmaWarpSpecializedILi9ENS5_IJNS4_1CILi1EEESB_SB_EEENS1_35KernelTmaWarpSpecializedCooperativeEEENS5_IJNSA_ILi192EEENSA_ILi8EEENSA_ILi128EEEEEEaNS5_IJlSB_lEEEaSJ_NS4_8TiledMMAINS4_8MMA_AtomIJNS4_4SM904GMMA25MMA_64x8x32_S32S8S8_SS_TNEEEENS4_6LayoutINS5_IJNSA_ILi2EEESB_SB_EEENS5_IJSB_NSA_ILi0EEEST_EEEEENS5_IJNS4_10UnderscoreESW_SW_EEEEENS4_13SM90_TMA_LOADENS4_14ComposedLayoutINS4_7SwizzleILi3ELi4ELi3EEENS4_18smem_ptr_flag_bitsILi8EEENSQ_INS5_IJSG_SH_EEENS5_IJSH_SB_EEEEEEEvNS4_8identityESZ_S18_vS19_EENS_8epilogue10collective6detail29Sm90TmaWarpSpecializedAdapterINS1C_15DefaultEpilogueIaSJ_SJ_NS1B_6thread17LinearCombinationIaLi1EiiLNS1G_9ScaleType4KindE0ELNS_15FloatRoundStyleE2EaEENS1_15EpilogueDefaultEEEEEvvEEEEvNT_6ParamsE)
        /*0020*/ 	.word	0x00000000
.L_19:


//--------------------- .nv.compat                --------------------------
	.section	.nv.compat,"",@"SHT_CUDA_COMPAT_INFO"
	.align	4
        /*0000*/ 	.byte	0x02, 0x09, 0x01, 0x00, 0x02, 0x02, 0x04, 0x00, 0x02, 0x05, 0x05, 0x00, 0x03, 0x07, 0x01, 0x01
        /*0010*/ 	.byte	0x02, 0x03, 0x01, 0x00, 0x02, 0x06, 0x01, 0x00, 0x04, 0x0b, 0x08, 0x00, 0x00, 0x00, 0x00, 0x00
        /*0020*/ 	.byte	0x00, 0x00, 0x00, 0x00


//--------------------- .nv.info._ZN7cutlass13device_kernelINS_4gemm6kernel13GemmUniversalIN4cute5tupleIJiiiiEEENS1_10collective13CollectiveMmaINS1_34MainloopSm90TmaGmmaWarpSpecializedILi9ENS5_IJNS4_1CILi1EEESB_SB_EEENS1_35KernelTmaWarpSpecializedCooperativeEEENS5_IJNSA_ILi192EEENSA_ILi8EEENSA_ILi128EEEEEEaNS5_IJlSB_lEEEaSJ_NS4_8TiledMMAINS4_8MMA_AtomIJNS4_4SM904GMMA25MMA_64x8x32_S32S8S8_SS_TNEEEENS4_6LayoutINS5_IJNSA_ILi2EEESB_SB_EEENS5_IJSB_NSA_ILi0EEEST_EEEEENS5_IJNS4_10UnderscoreESW_SW_EEEEENS4_13SM90_TMA_LOADENS4_14ComposedLayoutINS4_7SwizzleILi3ELi4ELi3EEENS4_18smem_ptr_flag_bitsILi8EEENSQ_INS5_IJSG_SH_EEENS5_IJSH_SB_EEEEEEEvNS4_8identityESZ_S18_vS19_EENS_8epilogue10collective6detail29Sm90TmaWarpSpecializedAdapterINS1C_15DefaultEpilogueIaSJ_SJ_NS1B_6thread17LinearCombinationIaLi1EiiLNS1G_9ScaleType4KindE0ELNS_15FloatRoundStyleE2EaEENS1_15EpilogueDefaultEEEEEvvEEEEvNT_6ParamsE --------------------------
	.section	.nv.info._ZN7cutlass13device_kernelINS_4gemm6kernel13GemmUniversalIN4cute5tupleIJiiiiEEENS1_10collective13CollectiveMmaINS1_34MainloopSm90TmaGmmaWarpSpecializedILi9ENS5_IJNS4_1CILi1EEESB_SB_EEENS1_35KernelTmaWarpSpecializedCooperativeEEENS5_IJNSA_ILi192EEENSA_ILi8EEENSA_ILi128EEEEEEaNS5_IJlSB_lEEEaSJ_NS4_8TiledMMAINS4_8MMA_AtomIJNS4_4SM904GMMA25MMA_64x8x32_S32S8S8_SS_TNEEEENS4_6LayoutINS5_IJNSA_ILi2EEESB_SB_EEENS5_IJSB_NSA_ILi0EEEST_EEEEENS5_IJNS4_10UnderscoreESW_SW_EEEEENS4_13SM90_TMA_LOADENS4_14ComposedLayoutINS4_7SwizzleILi3ELi4ELi3EEENS4_18smem_ptr_flag_bitsILi8EEENSQ_INS5_IJSG_SH_EEENS5_IJSH_SB_EEEEEEEvNS4_8identityESZ_S18_vS19_EENS_8epilogue10collective6detail29Sm90TmaWarpSpecializedAdapterINS1C_15DefaultEpilogueIaSJ_SJ_NS1B_6thread17LinearCombinationIaLi1EiiLNS1G_9ScaleType4KindE0ELNS_15FloatRoundStyleE2EaEENS1_15EpilogueDefaultEEEEEvvEEEEvNT_6ParamsE,"",@"SHT_CUDA_INFO"
	.sectionflags	@""
	.align	4


	//----- nvinfo : EIATTR_CUDA_API_VERSION
	.align		4
        /*0000*/ 	.byte	0x04, 0x37
        /*0002*/ 	.short	(.L_21 - .L_20)
.L_20:
        /*0004*/ 	.word	0x00000082


	//----- nvinfo : EIATTR_KPARAM_INFO
	.align		4
.L_21:
        /*0008*/ 	.byte	0x04, 0x17
        /*000a*/ 	.short	(.L_23 - .L_22)
.L_22:
        /*000c*/ 	.word	0x00000000
        /*0010*/ 	.short	0x0000
        /*0012*/ 	.short	0x0070
        /*0014*/ 	.byte	0x00, 0xf0, 0x01, 0x10


	//----- nvinfo : EIATTR_SPARSE_MMA_MASK
	.align		4
.L_23:
        /*0018*/ 	.byte	0x03, 0x50
        /*001a*/ 	.short	0x0000


	//----- nvinfo : EIATTR_MAXREG_COUNT
	.align		4
        /*001c*/ 	.byte	0x03, 0x1b
        /*001e*/ 	.short	0x00a8


	//----- nvinfo : EIATTR_NUM_BARRIERS
	.align		4
        /*0020*/ 	.byte	0x02, 0x4c
        /*0022*/ 	.byte	0x01
	.zero		1


	//----- nvinfo : EIATTR_EXTERNS
	.align		4
        /*0024*/ 	.byte	0x04, 0x0f
        /*0026*/ 	.short	(.L_25 - .L_24)


	//   ....[0]....
	.align		4
.L_24:
        /*0028*/ 	.word	index@(__assertfail)


	//----- nvinfo : EIATTR_MERCURY_ISA_VERSION
	.align		4
.L_25:
        /*002c*/ 	.byte	0x03, 0x5f
        /*002e*/ 	.short	0x0101


	//----- nvinfo : EIATTR_INT_WARP_WIDE_INSTR_OFFSETS
	.align		4
        /*0030*/ 	.byte	0x04, 0x31
        /*0032*/ 	.short	(.L_27 - .L_26)


	//   ....[0]....
.L_26:
        /*0034*/ 	.word	0x000004c0


	//   ....[1]....
        /*0038*/ 	.word	0x000004d0


	//   ....[2]....
        /*003c*/ 	.word	0x00000590


	//----- nvinfo : EIATTR_COOP_GROUP_MASK_REGIDS
	.align		4
.L_27:
        /*0040*/ 	.byte	0x04, 0x29
        /*0042*/ 	.short	(.L_29 - .L_28)


	//   ....[0]....
.L_28:
        /*0044*/ 	.word	0xffffffff


	//   ....[1]....
        /*0048*/ 	.word	0xffffffff


	//   ....[2]....
        /*004c*/ 	.word	0xffffffff


	//   ....[3]....
        /*0050*/ 	.word	0xffffffff


	//   ....[4]....
        /*0054*/ 	.word	0xffffffff


	//----- nvinfo : EIATTR_COOP_GROUP_INSTR_OFFSETS
	.align		4
.L_29:
        /*0058*/ 	.byte	0x04, 0x28
        /*005a*/ 	.short	(.L_31 - .L_30)


	//   ....[0]....
.L_30:
        /*005c*/ 	.word	0x00000060


	//   ....[1]....
        /*0060*/ 	.word	0x00000070


	//   ....[2]....
        /*0064*/ 	.word	0x00000130


	//   ....[3]....
        /*0068*/ 	.word	0x00000390


	//   ....[4]....
        /*006c*/ 	.word	0x000011c0


	//----- nvinfo : EIATTR_REG_RECONFIG
	.align		4
.L_31:
        /*0070*/ 	.byte	0x01, 0x54
	.zero		2


	//----- nvinfo : EIATTR_SYSCALL_OFFSETS
	.align		4
        /*0074*/ 	.byte	0x04, 0x46
        /*0076*/ 	.short	(.L_33 - .L_32)


	//   ....[0]....
.L_32:
        /*0078*/ 	.word	0x00001390


	//----- nvinfo : EIATTR_MBARRIER_INSTR_OFFSETS
	.align		4
.L_33:
        /*007c*/ 	.byte	0x04, 0x39
        /*007e*/ 	.short	(.L_35 - .L_34)


	//   ....[0]....
.L_34:
        /*0080*/ 	.word	0x00000250
        /*0084*/ 	.word	0x000000ff
        /*0088*/ 	.word	0x00000000
        /*008c*/ 	.short	0x0100
        /*008e*/ 	.byte	0x08
	.zero		1


	//   ....[1]....
        /*0090*/ 	.word	0x00000260
        /*0094*/ 	.word	0x000000ff
        /*0098*/ 	.word	0x00000048
        /*009c*/ 	.short	0x0100
        /*009e*/ 	.byte	0x08
	.zero		1


	//   ....[2]....
        /*00a0*/ 	.word	0x00000270
        /*00a4*/ 	.word	0x000000ff
        /*00a8*/ 	.word	0x00000008
        /*00ac*/ 	.short	0x0100
        /*00ae*/ 	.byte	0x08
	.zero		1


	//   ....[3]....
        /*00b0*/ 	.word	0x00000280
        /*00b4*/ 	.word	0x000000ff
        /*00b8*/ 	.word	0x00000050
        /*00bc*/ 	.short	0x0100
        /*00be*/ 	.byte	0x08
	.zero		1


	//   ....[4]....
        /*00c0*/ 	.word	0x00000290
        /*00c4*/ 	.word	0x000000ff
        /*00c8*/ 	.word	0x00000010
        /*00cc*/ 	.short	0x0100
        /*00ce*/ 	.byte	0x08
	.zero		1


	//   ....[5]....
        /*00d0*/ 	.word	0x000002a0
        /*00d4*/ 	.word	0x000000ff
        /*00d8*/ 	.word	0x00000058
        /*00dc*/ 	.short	0x0100
        /*00de*/ 	.byte	0x08
	.zero		1


	//   ....[6]....
        /*00e0*/ 	.word	0x000002b0
        /*00e4*/ 	.word	0x000000ff
        /*00e8*/ 	.word	0x00000018
        /*00ec*/ 	.short	0x0100
        /*00ee*/ 	.byte	0x08
	.zero		1


	//   ....[7]....
        /*00f0*/ 	.word	0x000002c0
        /*00f4*/ 	.word	0x000000ff
        /*00f8*/ 	.word	0x00000060
        /*00fc*/ 	.short	0x0100
        /*00fe*/ 	.byte	0x08
	.zero		1


	//   ....[8]....
        /*0100*/ 	.word	0x000002d0
        /*0104*/ 	.word	0x000000ff
        /*0108*/ 	.word	0x00000020
        /*010c*/ 	.short	0x0100
        /*010e*/ 	.byte	0x08
	.zero		1


	//   ....[9]....
        /*0110*/ 	.word	0x000002e0
        /*0114*/ 	.word	0x000000ff
        /*0118*/ 	.word	0x00000068
        /*011c*/ 	.short	0x0100
        /*011e*/ 	.byte	0x08
	.zero		1


	//   ....[10]....
        /*0120*/ 	.word	0x000002f0
        /*0124*/ 	.word	0x000000ff
        /*0128*/ 	.word	0x00000028
        /*012c*/ 	.short	0x0100
        /*012e*/ 	.byte	0x08
	.zero		1


	//   ....[11]....
        /*0130*/ 	.word	0x00000300
        /*0134*/ 	.word	0x000000ff
        /*0138*/ 	.word	0x00000070
        /*013c*/ 	.short	0x0100
        /*013e*/ 	.byte	0x08
	.zero		1


	//   ....[12]....
        /*0140*/ 	.word	0x00000310
        /*0144*/ 	.word	0x000000ff
        /*0148*/ 	.word	0x00000030
        /*014c*/ 	.short	0x0100
        /*014e*/ 	.byte	0x08
	.zero		1


	//   ....[13]....
        /*0150*/ 	.word	0x00000320
        /*0154*/ 	.word	0x000000ff
        /*0158*/ 	.word	0x00000078
        /*015c*/ 	.short	0x0100
        /*015e*/ 	.byte	0x08
	.zero		1


	//   ....[14]....
        /*0160*/ 	.word	0x00000330
        /*0164*/ 	.word	0x000000ff
        /*0168*/ 	.word	0x00000038
        /*016c*/ 	.short	0x0100
        /*016e*/ 	.byte	0x08
	.zero		1


	//   ....[15]....
        /*0170*/ 	.word	0x00000340
        /*0174*/ 	.word	0x000000ff
        /*0178*/ 	.word	0x00000080
        /*017c*/ 	.short	0x0100
        /*017e*/ 	.byte	0x08
	.zero		1


	//   ....[16]....
        /*0180*/ 	.word	0x00000350
        /*0184*/ 	.word	0x000000ff
        /*0188*/ 	.word	0x00000040
        /*018c*/ 	.short	0x0100
        /*018e*/ 	.byte	0x08
	.zero		1


	//   ....[17]....
        /*0190*/ 	.word	0x00000360
        /*0194*/ 	.word	0x000000ff
        /*0198*/ 	.word	0x00000088
        /*019c*/ 	.short	0x0100
        /*019e*/ 	.byte	0x08
	.zero		1


	//   ....[18]....
        /*01a0*/ 	.word	0x00000610
        /*01a4*/ 	.word	0x000000ff
        /*01a8*/ 	.word	0x000000a0
        /*01ac*/ 	.short	0x0100
        /*01ae*/ 	.byte	0x08
	.zero		1


	//   ....[19]....
        /*01b0*/ 	.word	0x00000690
        /*01b4*/ 	.word	0x000000ff
        /*01b8*/ 	.word	0x000000a8
        /*01bc*/ 	.short	0x0100
        /*01be*/ 	.byte	0x08
	.zero		1


	//   ....[20]....
        /*01c0*/ 	.word	0x00001450
        /*01c4*/ 	.word	0x00000003
        /*01c8*/ 	.word	0x00000000
        /*01cc*/ 	.short	0x010a
        /*01ce*/ 	.byte	0x3f
	.zero		1


	//   ....[21]....
        /*01d0*/ 	.word	0x000014b0
        /*01d4*/ 	.word	0x00000003
        /*01d8*/ 	.word	0x00000000
        /*01dc*/ 	.short	0x010a
        /*01de*/ 	.byte	0x3f
	.zero		1


	//   ....[22]....
        /*01e0*/ 	.word	0x000019b0
        /*01e4*/ 	.word	0x00000004
        /*01e8*/ 	.word	0x00000000
        /*01ec*/ 	.short	0x010a
        /*01ee*/ 	.byte	0x3f
	.zero		1


	//   ....[23]....
        /*01f0*/ 	.word	0x000019f0
        /*01f4*/ 	.word	0x00000004
        /*01f8*/ 	.word	0x00000000
        /*01fc*/ 	.short	0x010a
        /*01fe*/ 	.byte	0x3f
	.zero		1


	//   ....[24]....
        /*0200*/ 	.word	0x00001dd0
        /*0204*/ 	.word	0x00000003
        /*0208*/ 	.word	0x00000000
        /*020c*/ 	.short	0x0101
        /*020e*/ 	.byte	0x3f
	.zero		1


	//   ....[25]....
        /*0210*/ 	.word	0x00001f90
        /*0214*/ 	.word	0x00000000
        /*0218*/ 	.word	0x00000000
        /*021c*/ 	.short	0x0101
        /*021e*/ 	.byte	0x3f
	.zero		1


	//   ....[26]....
        /*0220*/ 	.word	0x00003c10
        /*0224*/ 	.word	0x0000000e
        /*0228*/ 	.word	0x00000048
        /*022c*/ 	.short	0x010a
        /*022e*/ 	.byte	0x3f
	.zero		1


	//   ....[27]....
        /*0230*/ 	.word	0x00003fa0
        /*0234*/ 	.word	0x00000005
        /*0238*/ 	.word	0x000000a8
        /*023c*/ 	.short	0x0101
        /*023e*/ 	.byte	0x3f
	.zero		1


	//   ....[28]....
        /*0240*/ 	.word	0x000046f0
        /*0244*/ 	.word	0x00000007
        /*0248*/ 	.word	0x00000000
        /*024c*/ 	.short	0x010a
        /*024e*/ 	.byte	0x3f
	.zero		1


	//   ....[29]....
        /*0250*/ 	.word	0x00004770
        /*0254*/ 	.word	0x00000008
        /*0258*/ 	.word	0x00000000
        /*025c*/ 	.short	0x010a
        /*025e*/ 	.byte	0x3f
	.zero		1


	//   ....[30]....
        /*0260*/ 	.word	0x00004800
        /*0264*/ 	.word	0x00000009
        /*0268*/ 	.word	0x00000000
        /*026c*/ 	.short	0x010a
        /*026e*/ 	.byte	0x3f
	.zero		1


	//   ....[31]....
        /*0270*/ 	.word	0x00004890
        /*0274*/ 	.word	0x00000008
        /*0278*/ 	.word	0x00000000
        /*027c*/ 	.short	0x010a
        /*027e*/ 	.byte	0x3f
	.zero		1


	//   ....[32]....
        /*0280*/ 	.word	0x00004920
        /*0284*/ 	.word	0x00000009
        /*0288*/ 	.word	0x00000000
        /*028c*/ 	.short	0x010a
        /*028e*/ 	.byte	0x3f
	.zero		1


	//   ....[33]....
        /*0290*/ 	.word	0x000049b0
        /*0294*/ 	.word	0x00000008
        /*0298*/ 	.word	0x00000000
        /*029c*/ 	.short	0x010a
        /*029e*/ 	.byte	0x3f
	.zero		1


	//   ....[34]....
        /*02a0*/ 	.word	0x00004a40
        /*02a4*/ 	.word	0x00000009
        /*02a8*/ 	.word	0x00000000
        /*02ac*/ 	.short	0x010a
        /*02ae*/ 	.byte	0x3f
	.zero		1


	//   ....[35]....
        /*02b0*/ 	.word	0x00004ad0
        /*02b4*/ 	.word	0x00000006
        /*02b8*/ 	.word	0x00000000
        /*02bc*/ 	.short	0x010a
        /*02be*/ 	.byte	0x3f
	.zero		1


	//   ....[36]....
        /*02c0*/ 	.word	0x00004b60
        /*02c4*/ 	.word	0x00000003
        /*02c8*/ 	.word	0x00000000
        /*02cc*/ 	.short	0x010a
        /*02ce*/ 	.byte	0x3f
	.zero		1


	//   ....[37]....
        /*02d0*/ 	.word	0x00004bc0
        /*02d4*/ 	.word	0x00000003
        /*02d8*/ 	.word	0x00000000
        /*02dc*/ 	.short	0x010a
        /*02de*/ 	.byte	0x3f
	.zero		1


	//   ....[38]....
        /*02e0*/ 	.word	0x00004c10
        /*02e4*/ 	.word	0x00000004
        /*02e8*/ 	.word	0x00000000
        /*02ec*/ 	.short	0x010a
        /*02ee*/ 	.byte	0x3f
	.zero		1


	//   ....[39]....
        /*02f0*/ 	.word	0x00004ce0
        /*02f4*/ 	.word	0x0000000e
        /*02f8*/ 	.word	0x00000048
        /*02fc*/ 	.short	0x010a
        /*02fe*/ 	.byte	0x3f
	.zero		1


	//   ....[40]....
        /*0300*/ 	.word	0x00004db0
        /*0304*/ 	.word	0x00000007
        /*0308*/ 	.word	0x00000000
        /*030c*/ 	.short	0x010a
        /*030e*/ 	.byte	0x3f
	.zero		1


	//   ....[41]....
        /*0310*/ 	.word	0x00004e00
        /*0314*/ 	.word	0x00000008
        /*0318*/ 	.word	0x00000000
        /*031c*/ 	.short	0x010a
        /*031e*/ 	.byte	0x3f
	.zero		1


	//   ....[42]....
        /*0320*/ 	.word	0x00004e50
        /*0324*/ 	.word	0x00000009
        /*0328*/ 	.word	0x00000000
        /*032c*/ 	.short	0x010a
        /*032e*/ 	.byte	0x3f
	.zero		1


	//   ....[43]....
        /*0330*/ 	.word	0x00004ea0
        /*0334*/ 	.word	0x00000008
        /*0338*/ 	.word	0x00000000
        /*033c*/ 	.short	0x010a
        /*033e*/ 	.byte	0x3f
	.zero		1


	//   ....[44]....
        /*0340*/ 	.word	0x00004ef0
        /*0344*/ 	.word	0x00000009
        /*0348*/ 	.word	0x00000000
        /*034c*/ 	.short	0x010a
        /*034e*/ 	.byte	0x3f
	.zero		1


	//   ....[45]....
        /*0350*/ 	.word	0x00004f40
        /*0354*/ 	.word	0x00000008
        /*0358*/ 	.word	0x00000000
        /*035c*/ 	.short	0x010a
        /*035e*/ 	.byte	0x3f
	.zero		1


	//   ....[46]....
        /*0360*/ 	.word	0x00004f90
        /*0364*/ 	.word	0x00000009
        /*0368*/ 	.word	0x00000000
        /*036c*/ 	.short	0x010a
        /*036e*/ 	.byte	0x3f
	.zero		1


	//   ....[47]....
        /*0370*/ 	.word	0x00004fe0
        /*0374*/ 	.word	0x00000006
        /*0378*/ 	.word	0x00000000
        /*037c*/ 	.short	0x010a
        /*037e*/ 	.byte	0x3f
	.zero		1


	//----- nvinfo : EIATTR_NUM_MBARRIERS
	.align		4
.L_35:
        /*0380*/ 	.byte	0x03, 0x38
        /*0382*/ 	.short	0x0014


	//----- nvinfo : EIATTR_EXIT_INSTR_OFFSETS
	.align		4
        /*0384*/ 	.byte	0x04, 0x1c
        /*0386*/ 	.short	(.L_37 - .L_36)


	//   ....[0]....
.L_36:
        /*0388*/ 	.word	0x00000730


	//   ....[1]....
        /*038c*/ 	.word	0x00000ff0


	//   ....[2]....
        /*0390*/ 	.word	0x000032f0


	//   ....[3]....
        /*0394*/ 	.word	0x00003920


	//   ....[4]....
        /*0398*/ 	.word	0x00004bb0


	//----- nvinfo : EIATTR_MAX_THREADS
	.align		4
.L_37:
        /*039c*/ 	.byte	0x04, 0x05
        /*039e*/ 	.short	(.L_39 - .L_38)
.L_38:
        /*03a0*/ 	.word	0x00000180
        /*03a4*/ 	.word	0x00000001
        /*03a8*/ 	.word	0x00000001


	//----- nvinfo : EIATTR_CRS_STACK_SIZE
	.align		4
.L_39:
        /*03ac*/ 	.byte	0x04, 0x1e
        /*03ae*/ 	.short	(.L_41 - .L_40)
.L_40:
        /*03b0*/ 	.word	0x00000000


	//----- nvinfo : EIATTR_CBANK_PARAM_SIZE
	.align		4
.L_41:
        /*03b4*/ 	.byte	0x03, 0x19
        /*03b6*/ 	.short	0x0470


	//----- nvinfo : EIATTR_PARAM_CBANK
	.align		4
        /*03b8*/ 	.byte	0x04, 0x0a
        /*03ba*/ 	.short	(.L_43 - .L_42)
	.align		4
.L_42:
        /*03bc*/ 	.word	index@(.nv.constant0._ZN7cutlass13device_kernelINS_4gemm6kernel13GemmUniversalIN4cute5tupleIJiiiiEEENS1_10collective13CollectiveMmaINS1_34MainloopSm90TmaGmmaWarpSpecializedILi9ENS5_IJNS4_1CILi1EEESB_SB_EEENS1_35KernelTmaWarpSpecializedCooperativeEEENS5_IJNSA_ILi192EEENSA_ILi8EEENSA_ILi128EEEEEEaNS5_IJlSB_lEEEaSJ_NS4_8TiledMMAINS4_8MMA_AtomIJNS4_4SM904GMMA25MMA_64x8x32_S32S8S8_SS_TNEEEENS4_6LayoutINS5_IJNSA_ILi2EEESB_SB_EEENS5_IJSB_NSA_ILi0EEEST_EEEEENS5_IJNS4_10UnderscoreESW_SW_EEEEENS4_13SM90_TMA_LOADENS4_14ComposedLayoutINS4_7SwizzleILi3ELi4ELi3EEENS4_18smem_ptr_flag_bitsILi8EEENSQ_INS5_IJSG_SH_EEENS5_IJSH_SB_EEEEEEEvNS4_8identityESZ_S18_vS19_EENS_8epilogue10collective6detail29Sm90TmaWarpSpecializedAdapterINS1C_15DefaultEpilogueIaSJ_SJ_NS1B_6thread17LinearCombinationIaLi1EiiLNS1G_9ScaleType4KindE0ELNS_15FloatRoundStyleE2EaEENS1_15EpilogueDefaultEEEEEvvEEEEvNT_6ParamsE)
        /*03c0*/ 	.short	0x0210
        /*03c2*/ 	.short	0x0470


	//----- nvinfo : EIATTR_SW_WAR
	.align		4
.L_43:
        /*03c4*/ 	.byte	0x04, 0x36
        /*03c6*/ 	.short	(.L_45 - .L_44)
.L_44:
        /*03c8*/ 	.word	0x00000008
.L_45:


//--------------------- .nv.callgraph             --------------------------
	.section	.nv.callgraph,"",@"SHT_CUDA_CALLGRAPH"
	.align	4
	.sectionentsize	8
	.align		4
        /*0000*/ 	.word	0x00000000
	.align		4
        /*0004*/ 	.word	0xffffffff
	.align		4
        /*0008*/ 	.word	index@(_ZN7cutlass13device_kernelINS_4gemm6kernel13GemmUniversalIN4cute5tupleIJiiiiEEENS1_10collective13CollectiveMmaINS1_34MainloopSm90TmaGmmaWarpSpecializedILi9ENS5_IJNS4_1CILi1EEESB_SB_EEENS1_35KernelTmaWarpSpecializedCooperativeEEENS5_IJNSA_ILi192EEENSA_ILi8EEENSA_ILi128EEEEEEaNS5_IJlSB_lEEEaSJ_NS4_8TiledMMAINS4_8MMA_AtomIJNS4_4SM904GMMA25MMA_64x8x32_S32S8S8_SS_TNEEEENS4_6LayoutINS5_IJNSA_ILi2EEESB_SB_EEENS5_IJSB_NSA_ILi0EEEST_EEEEENS5_IJNS4_10UnderscoreESW_SW_EEEEENS4_13SM90_TMA_LOADENS4_14ComposedLayoutINS4_7SwizzleILi3ELi4ELi3EEENS4_18smem_ptr_flag_bitsILi8EEENSQ_INS5_IJSG_SH_EEENS5_IJSH_SB_EEEEEEEvNS4_8identityESZ_S18_vS19_EENS_8epilogue10collective6detail29Sm90TmaWarpSpecializedAdapterINS1C_15DefaultEpilogueIaSJ_SJ_NS1B_6thread17LinearCombinationIaLi1EiiLNS1G_9ScaleType4KindE0ELNS_15FloatRoundStyleE2EaEENS1_15EpilogueDefaultEEEEEvvEEEEvNT_6ParamsE)
	.align		4
        /*000c*/ 	.word	index@(__assertfail)
	.align		4
        /*0010*/ 	.word	0x00000000
	.align		4
        /*0014*/ 	.word	0xfffffffe
	.align		4
        /*0018*/ 	.word	0x00000000
	.align		4
        /*001c*/ 	.word	0xfffffffd
	.align		4
        /*0020*/ 	.word	0x00000000
	.align		4
        /*0024*/ 	.word	0xfffffffc


//--------------------- .nv.constant4             --------------------------
	.section	.nv.constant4,"a",@progbits
	.align	8
	.align		8
.nv.constant4:
        /*0000*/ 	.dword	__assertfail
	.align		8
        /*0008*/ 	.dword	__unnamed_1
	.align		8
        /*0010*/ 	.dword	_ZN40_INTERNAL_a93d634f_4_k_cu_32b18d21_103994cuda3std3__45__cpo5beginE
	.align		8
        /*0018*/ 	.dword	_ZN40_INTERNAL_a93d634f_4_k_cu_32b18d21_103994cuda3std3__45__cpo3endE
	.align		8
        /*0020*/ 	.dword	_ZN40_INTERNAL_a93d634f_4_k_cu_32b18d21_103994cuda3std3__45__cpo6cbeginE
	.align		8
        /*0028*/ 	.dword	_ZN40_INTERNAL_a93d634f_4_k_cu_32b18d21_103994cuda3std3__45__cpo4cendE
	.align		8
        /*0030*/ 	.dword	_ZN40_INTERNAL_a93d634f_4_k_cu_32b18d21_103994cuda3std3__442_GLOBAL__N__a93d634f_4_k_cu_32b18d21_103996ignoreE
	.align		8
        /*0038*/ 	.dword	_ZN40_INTERNAL_a93d634f_4_k_cu_32b18d21_103994cuda3std3__419piecewise_constructE
	.align		8
        /*0040*/ 	.dword	_ZN40_INTERNAL_a93d634f_4_k_cu_32b18d21_103994cuda3std3__48in_placeE
	.align		8
        /*0048*/ 	.dword	_ZN40_INTERNAL_a93d634f_4_k_cu_32b18d21_103994cuda3std6ranges3__45__cpo4swapE
	.align		8
        /*0050*/ 	.dword	_ZN40_INTERNAL_a93d634f_4_k_cu_32b18d21_103994cuda3std6ranges3__45__cpo9iter_moveE
	.align		8
        /*0058*/ 	.dword	_ZN40_INTERNAL_a93d634f_4_k_cu_32b18d21_103994cute7productE
	.align		8
        /*0060*/ 	.dword	_ZN40_INTERNAL_a93d634f_4_k_cu_32b18d21_103994cute1_E
	.align		8
        /*0068*/ 	.dword	$str$22
	.align		8
        /*0070*/ 	.dword	$str$23


//--------------------- .text._ZN7cutlass13device_kernelINS_4gemm6kernel13GemmUniversalIN4cute5tupleIJiiiiEEENS1_10collective13CollectiveMmaINS1_34MainloopSm90TmaGmmaWarpSpecializedILi9ENS5_IJNS4_1CILi1EEESB_SB_EEENS1_35KernelTmaWarpSpecializedCooperativeEEENS5_IJNSA_ILi192EEENSA_ILi8EEENSA_ILi128EEEEEEaNS5_IJlSB_lEEEaSJ_NS4_8TiledMMAINS4_8MMA_AtomIJNS4_4SM904GMMA25MMA_64x8x32_S32S8S8_SS_TNEEEENS4_6LayoutINS5_IJNSA_ILi2EEESB_SB_EEENS5_IJSB_NSA_ILi0EEEST_EEEEENS5_IJNS4_10UnderscoreESW_SW_EEEEENS4_13SM90_TMA_LOADENS4_14ComposedLayoutINS4_7SwizzleILi3ELi4ELi3EEENS4_18smem_ptr_flag_bitsILi8EEENSQ_INS5_IJSG_SH_EEENS5_IJSH_SB_EEEEEEEvNS4_8identityESZ_S18_vS19_EENS_8epilogue10collective6detail29Sm90TmaWarpSpecializedAdapterINS1C_15DefaultEpilogueIaSJ_SJ_NS1B_6thread17LinearCombinationIaLi1EiiLNS1G_9ScaleType4KindE0ELNS_15FloatRoundStyleE2EaEENS1_15EpilogueDefaultEEEEEvvEEEEvNT_6ParamsE --------------------------
	.section	.text._ZN7cutlass13device_kernelINS_4gemm6kernel13GemmUniversalIN4cute5tupleIJiiiiEEENS1_10collective13CollectiveMmaINS1_34MainloopSm90TmaGmmaWarpSpecializedILi9ENS5_IJNS4_1CILi1EEESB_SB_EEENS1_35KernelTmaWarpSpecializedCooperativeEEENS5_IJNSA_ILi192EEENSA_ILi8EEENSA_ILi128EEEEEEaNS5_IJlSB_lEEEaSJ_NS4_8TiledMMAINS4_8MMA_AtomIJNS4_4SM904GMMA25MMA_64x8x32_S32S8S8_SS_TNEEEENS4_6LayoutINS5_IJNSA_ILi2EEESB_SB_EEENS5_IJSB_NSA_ILi0EEEST_EEEEENS5_IJNS4_10UnderscoreESW_SW_EEEEENS4_13SM90_TMA_LOADENS4_14ComposedLayoutINS4_7SwizzleILi3ELi4ELi3EEENS4_18smem_ptr_flag_bitsILi8EEENSQ_INS5_IJSG_SH_EEENS5_IJSH_SB_EEEEEEEvNS4_8identityESZ_S18_vS19_EENS_8epilogue10collective6detail29Sm90TmaWarpSpecializedAdapterINS1C_15DefaultEpilogueIaSJ_SJ_NS1B_6thread17LinearCombinationIaLi1EiiLNS1G_9ScaleType4KindE0ELNS_15FloatRoundStyleE2EaEENS1_15EpilogueDefaultEEEEEvvEEEEvNT_6ParamsE,"ax",@progbits
	.align	128
.text._ZN7cutlass13device_kernelINS_4gemm6kernel13GemmUniversalIN4cute5tupleIJiiiiEEENS1_10collective13CollectiveMmaINS1_34MainloopSm90TmaGmmaWarpSpecializedILi9ENS5_IJNS4_1CILi1EEESB_SB_EEENS1_35KernelTmaWarpSpecializedCooperativeEEENS5_IJNSA_ILi192EEENSA_ILi8EEENSA_ILi128EEEEEEaNS5_IJlSB_lEEEaSJ_NS4_8TiledMMAINS4_8MMA_AtomIJNS4_4SM904GMMA25MMA_64x8x32_S32S8S8_SS_TNEEEENS4_6LayoutINS5_IJNSA_ILi2EEESB_SB_EEENS5_IJSB_NSA_ILi0EEEST_EEEEENS5_IJNS4_10UnderscoreESW_SW_EEEEENS4_13SM90_TMA_LOADENS4_14ComposedLayoutINS4_7SwizzleILi3ELi4ELi3EEENS4_18smem_ptr_flag_bitsILi8EEENSQ_INS5_IJSG_SH_EEENS5_IJSH_SB_EEEEEEEvNS4_8identityESZ_S18_vS19_EENS_8epilogue10collective6detail29Sm90TmaWarpSpecializedAdapterINS1C_15DefaultEpilogueIaSJ_SJ_NS1B_6thread17LinearCombinationIaLi1EiiLNS1G_9ScaleType4KindE0ELNS_15FloatRoundStyleE2EaEENS1_15EpilogueDefaultEEEEEvvEEEEvNT_6ParamsE:
        .type           _ZN7cutlass13device_kernelINS_4gemm6kernel13GemmUniversalIN4cute5tupleIJiiiiEEENS1_10collective13CollectiveMmaINS1_34MainloopSm90TmaGmmaWarpSpecializedILi9ENS5_IJNS4_1CILi1EEESB_SB_EEENS1_35KernelTmaWarpSpecializedCooperativeEEENS5_IJNSA_ILi192EEENSA_ILi8EEENSA_ILi128EEEEEEaNS5_IJlSB_lEEEaSJ_NS4_8TiledMMAINS4_8MMA_AtomIJNS4_4SM904GMMA25MMA_64x8x32_S32S8S8_SS_TNEEEENS4_6LayoutINS5_IJNSA_ILi2EEESB_SB_EEENS5_IJSB_NSA_ILi0EEEST_EEEEENS5_IJNS4_10UnderscoreESW_SW_EEEEENS4_13SM90_TMA_LOADENS4_14ComposedLayoutINS4_7SwizzleILi3ELi4ELi3EEENS4_18smem_ptr_flag_bitsILi8EEENSQ_INS5_IJSG_SH_EEENS5_IJSH_SB_EEEEEEEvNS4_8identityESZ_S18_vS19_EENS_8epilogue10collective6detail29Sm90TmaWarpSpecializedAdapterINS1C_15DefaultEpilogueIaSJ_SJ_NS1B_6thread17LinearCombinationIaLi1EiiLNS1G_9ScaleType4KindE0ELNS_15FloatRoundStyleE2EaEENS1_15EpilogueDefaultEEEEEvvEEEEvNT_6ParamsE,@function
        .size           _ZN7cutlass13device_kernelINS_4gemm6kernel13GemmUniversalIN4cute5tupleIJiiiiEEENS1_10collective13CollectiveMmaINS1_34MainloopSm90TmaGmmaWarpSpecializedILi9ENS5_IJNS4_1CILi1EEESB_SB_EEENS1_35KernelTmaWarpSpecializedCooperativeEEENS5_IJNSA_ILi192EEENSA_ILi8EEENSA_ILi128EEEEEEaNS5_IJlSB_lEEEaSJ_NS4_8TiledMMAINS4_8MMA_AtomIJNS4_4SM904GMMA25MMA_64x8x32_S32S8S8_SS_TNEEEENS4_6LayoutINS5_IJNSA_ILi2EEESB_SB_EEENS5_IJSB_NSA_ILi0EEEST_EEEEENS5_IJNS4_10UnderscoreESW_SW_EEEEENS4_13SM90_TMA_LOADENS4_14ComposedLayoutINS4_7SwizzleILi3ELi4ELi3EEENS4_18smem_ptr_flag_bitsILi8EEENSQ_INS5_IJSG_SH_EEENS5_IJSH_SB_EEEEEEEvNS4_8identityESZ_S18_vS19_EENS_8epilogue10collective6detail29Sm90TmaWarpSpecializedAdapterINS1C_15DefaultEpilogueIaSJ_SJ_NS1B_6thread17LinearCombinationIaLi1EiiLNS1G_9ScaleType4KindE0ELNS_15FloatRoundStyleE2EaEENS1_15EpilogueDefaultEEEEEvvEEEEvNT_6ParamsE,(.L_x_95 - _ZN7cutlass13device_kernelINS_4gemm6kernel13GemmUniversalIN4cute5tupleIJiiiiEEENS1_10collective13CollectiveMmaINS1_34MainloopSm90TmaGmmaWarpSpecializedILi9ENS5_IJNS4_1CILi1EEESB_SB_EEENS1_35KernelTmaWarpSpecializedCooperativeEEENS5_IJNSA_ILi192EEENSA_ILi8EEENSA_ILi128EEEEEEaNS5_IJlSB_lEEEaSJ_NS4_8TiledMMAINS4_8MMA_AtomIJNS4_4SM904GMMA25MMA_64x8x32_S32S8S8_SS_TNEEEENS4_6LayoutINS5_IJNSA_ILi2EEESB_SB_EEENS5_IJSB_NSA_ILi0EEEST_EEEEENS5_IJNS4_10UnderscoreESW_SW_EEEEENS4_13SM90_TMA_LOADENS4_14ComposedLayoutINS4_7SwizzleILi3ELi4ELi3EEENS4_18smem_ptr_flag_bitsILi8EEENSQ_INS5_IJSG_SH_EEENS5_IJSH_SB_EEEEEEEvNS4_8identityESZ_S18_vS19_EENS_8epilogue10collective6detail29Sm90TmaWarpSpecializedAdapterINS1C_15DefaultEpilogueIaSJ_SJ_NS1B_6thread17LinearCombinationIaLi1EiiLNS1G_9ScaleType4KindE0ELNS_15FloatRoundStyleE2EaEENS1_15EpilogueDefaultEEEEEvvEEEEvNT_6ParamsE)
        .other          _ZN7cutlass13device_kernelINS_4gemm6kernel13GemmUniversalIN4cute5tupleIJiiiiEEENS1_10collective13CollectiveMmaINS1_34MainloopSm90TmaGmmaWarpSpecializedILi9ENS5_IJNS4_1CILi1EEESB_SB_EEENS1_35KernelTmaWarpSpecializedCooperativeEEENS5_IJNSA_ILi192EEENSA_ILi8EEENSA_ILi128EEEEEEaNS5_IJlSB_lEEEaSJ_NS4_8TiledMMAINS4_8MMA_AtomIJNS4_4SM904GMMA25MMA_64x8x32_S32S8S8_SS_TNEEEENS4_6LayoutINS5_IJNSA_ILi2EEESB_SB_EEENS5_IJSB_NSA_ILi0EEEST_EEEEENS5_IJNS4_10UnderscoreESW_SW_EEEEENS4_13SM90_TMA_LOADENS4_14ComposedLayoutINS4_7SwizzleILi3ELi4ELi3EEENS4_18smem_ptr_flag_bitsILi8EEENSQ_INS5_IJSG_SH_EEENS5_IJSH_SB_EEEEEEEvNS4_8identityESZ_S18_vS19_EENS_8epilogue10collective6detail29Sm90TmaWarpSpecializedAdapterINS1C_15DefaultEpilogueIaSJ_SJ_NS1B_6thread17LinearCombinationIaLi1EiiLNS1G_9ScaleType4KindE0ELNS_15FloatRoundStyleE2EaEENS1_15EpilogueDefaultEEEEEvvEEEEvNT_6ParamsE,@"STO_CUDA_ENTRY STV_DEFAULT"
_ZN7cutlass13device_kernelINS_4gemm6kernel13GemmUniversalIN4cute5tupleIJiiiiEEENS1_10collective13CollectiveMmaINS1_34MainloopSm90TmaGmmaWarpSpecializedILi9ENS5_IJNS4_1CILi1EEESB_SB_EEENS1_35KernelTmaWarpSpecializedCooperativeEEENS5_IJNSA_ILi192EEENSA_ILi8EEENSA_ILi128EEEEEEaNS5_IJlSB_lEEEaSJ_NS4_8TiledMMAINS4_8MMA_AtomIJNS4_4SM904GMMA25MMA_64x8x32_S32S8S8_SS_TNEEEENS4_6LayoutINS5_IJNSA_ILi2EEESB_SB_EEENS5_IJSB_NSA_ILi0EEEST_EEEEENS5_IJNS4_10UnderscoreESW_SW_EEEEENS4_13SM90_TMA_LOADENS4_14ComposedLayoutINS4_7SwizzleILi3ELi4ELi3EEENS4_18smem_ptr_flag_bitsILi8EEENSQ_INS5_IJSG_SH_EEENS5_IJSH_SB_EEEEEEEvNS4_8identityESZ_S18_vS19_EENS_8epilogue10collective6detail29Sm90TmaWarpSpecializedAdapterINS1C_15DefaultEpilogueIaSJ_SJ_NS1B_6thread17LinearCombinationIaLi1EiiLNS1G_9ScaleType4KindE0ELNS_15FloatRoundStyleE2EaEENS1_15EpilogueDefaultEEEEEvvEEEEvNT_6ParamsE:
[----:B------:R-:W0:Y:S01]  /*0000*/  LDC R1, c[0x0][0x28] ;  /* 0x00000a00ff017b82 */ /* 0x000e220000000800 */
[----:B------:R-:W1:Y:S01]  /*0010*/  S2R R22, SR_TID.X ;  /* 0x0000000000167919 */ /* 0x000e620000002100 */
[----:B------:R-:W-:Y:S01]  /*0020*/  ELECT P0, URZ, PT ;  /* 0x00000000003f782f */ /* 0x000fe20003800000 */
[----:B------:R-:W-:Y:S01]  /*0030*/  BSSY B0, `(.L_x_0) ;  /* 0x000000f000007945 */ /* 0x000fe20003800000 */
[--C-:B-1----:R-:W-:Y:S02]  /*0040*/  SHF.R.U32.HI R0, RZ, 0x5, R22.reuse ;  /* 0x00000005ff007819 */ /* 0x102fe40000011616 */
[----:B------:R-:W-:-:S03]  /*0050*/  SHF.R.U32.HI R12, RZ, 0x7, R22 ;  /* 0x00000007ff0c7819 */ /* 0x000fc60000011616 */
[----:B------:R-:W1:Y:S04]  /*0060*/  SHFL.IDX PT, R2, R0, RZ, 0x1f ;  /* 0x00001fff00027589 */ /* 0x000e6800000e0000 */
[----:B------:R2:W3:Y:S01]  /*0070*/  SHFL.IDX PT, R8, R12, RZ, 0x1f ;  /* 0x00001fff0c087589 */ /* 0x0004e200000e0000 */
[----:B-1----:R-:W-:-:S13]  /*0080*/  ISETP.NE.OR P0, PT, R2, RZ, !P0 ;  /* 0x000000ff0200720c */ /* 0x002fda0004705670 */
[----:B0-23--:R-:W-:Y:S05]  /*0090*/  @P0 BRA `(.L_x_1) ;  /* 0x0000000000200947 */ /* 0x00dfea0003800000 */
[----:B------:R-:W-:Y:S02]  /*00a0*/  ULDC.64 UR4, c[0x0][0x198] ;  /* 0x0000660000047ab9 */ /* 0x000fe40000000a00 */
[----:B------:R-:W-:Y:S02]  /*00b0*/  UIADD3 UR6, UP0, UR4, 0xf0, URZ ;  /* 0x000000f004067890 */ /* 0x000fe4000ff1e03f */
[----:B------:R-:W-:Y:S02]  /*00c0*/  UIADD3 UR4, UP1, UR4, 0x1f0, URZ ;  /* 0x000001f004047890 */ /* 0x000fe4000ff3e03f */
[----:B------:R-:W-:Y:S02]  /*00d0*/  UIADD3.X UR7, URZ, UR5, URZ, UP0, !UPT ;  /* 0x000000053f077290 */ /* 0x000fe400087fe43f */
[----:B------:R-:W-:-:S07]  /*00e0*/  UIADD3.X UR5, URZ, UR5, URZ, UP1, !UPT ;  /* 0x000000053f057290 */ /* 0x000fce0008ffe43f */
[----:B------:R0:W-:Y:S02]  /*00f0*/  UTMACCTL.PF [UR6] ;  /* 0x00000000060079b9 */ /* 0x0001e40008040000 */
[----:B------:R0:W-:Y:S02]  /*0100*/  UTMACCTL.PF [UR4] ;  /* 0x00000000040079b9 */ /* 0x0001e40008040000 */
[----:B0-----:R-:W-:Y:S01]  /*0110*/  NOP ;  /* 0x0000000000007918 */ /* 0x001fe20000000000 */
.L_x_1:
[----:B------:R-:W-:Y:S05]  /*0120*/  BSYNC B0 ;  /* 0x0000000000007941 */ /* 0x000fea0003800000 */
.L_x_0:
[----:B------:R-:W0:Y:S02]  /*0130*/  SHFL.IDX PT, R3, R0, RZ, 0x1f ;  /* 0x00001fff00037589 */ /* 0x000e2400000e0000 */
[----:B0-----:R-:W-:-:S13]  /*0140*/  ISETP.NE.AND P0, PT, R3, RZ, PT ;  /* 0x000000ff0300720c */ /* 0x001fda0003f05270 */
[----:B------:R-:W-:Y:S05]  /*0150*/  @P0 BRA `(.L_x_2) ;  /* 0x00000000008c0947 */ /* 0x000fea0003800000 */
[----:B------:R-:W-:Y:S01]  /*0160*/  ELECT P0, URZ, PT ;  /* 0x00000000003f782f */ /* 0x000fe20003800000 */
[----:B------:R-:W-:-:S12]  /*0170*/  BSSY B0, `(.L_x_2) ;  /* 0x0000021000007945 */ /* 0x000fd80003800000 */
[----:B------:R-:W-:Y:S05]  /*0180*/  @!P0 BRA `(.L_x_3) ;  /* 0x00000000007c8947 */ /* 0x000fea0003800000 */
[----:B------:R-:W0:Y:S01]  /*0190*/  S2UR UR8, SR_CgaCtaId ;  /* 0x00000000000879c3 */ /* 0x000e220000008800 */
[----:B------:R-:W-:Y:S01]  /*01a0*/  UMOV UR4, 0x400 ;  /* 0x0000040000047882 */ /* 0x000fe20000000000 */
[----:B------:R-:W-:Y:S01]  /*01b0*/  UMOV UR5, 0x1 ;  /* 0x0000000100057882 */ /* 0x000fe20000000000 */
[----:B------:R-:W-:Y:S02]  /*01c0*/  UMOV UR6, 0x100 ;  /* 0x0000010000067882 */ /* 0x000fe40000000000 */
[----:B------:R-:W-:-:S04]  /*01d0*/  UIADD3 UR6, -UR6, 0x100000, URZ ;  /* 0x0010000006067890 */ /* 0x000fc8000fffe13f */
[----:B------:R-:W-:Y:S02]  /*01e0*/  USHF.L.U32 UR7, UR6, 0xb, URZ ;  /* 0x0000000b06077899 */ /* 0x000fe4000800063f */
[----:B------:R-:W-:Y:S02]  /*01f0*/  USHF.L.U32 UR6, UR6, 0x1, URZ ;  /* 0x0000000106067899 */ /* 0x000fe4000800063f */
[----:B0-----:R-:W-:Y:S02]  /*0200*/  ULEA UR8, UR8, UR4, 0x18 ;  /* 0x0000000408087291 */ /* 0x001fe4000f8ec03f */
[----:B------:R-:W-:-:S04]  /*0210*/  UIADD3 UR4, -UR5, 0x100000, URZ ;  /* 0x0010000005047890 */ /* 0x000fc8000fffe13f */
[----:B------:R-:W-:Y:S02]  /*0220*/  USHF.L.U32 UR5, UR4, 0xb, URZ ;  /* 0x0000000b04057899 */ /* 0x000fe4000800063f */
[----:B------:R-:W-:Y:S01]  /*0230*/  USHF.L.U32 UR4, UR4, 0x1, URZ ;  /* 0x0000000104047899 */ /* 0x000fe2000800063f */
[----:B------:R-:W0:Y:S11]  /*0240*/  FENCE.VIEW.ASYNC.S ;  /* 0x00000000000073c6 */ /* 0x000e360000000000 */
[----:B0-----:R0:W1:Y:S01]  /*0250*/  SYNCS.EXCH.64 URZ, [UR8], UR4 ;  /* 0x00000004083f75b2 */ /* 0x0010620008000100 */
[----:B------:R0:W2:Y:S01]  /*0260*/  SYNCS.EXCH.64 URZ, [UR8+0x48], UR6 ;  /* 0x00004806083f75b2 */ /* 0x0000a20008000100 */
[----:B------:R0:W3:Y:S01]  /*0270*/  SYNCS.EXCH.64 URZ, [UR8+0x8], UR4 ;  /* 0x00000804083f75b2 */ /* 0x0000e20008000100 */
[----:B------:R0:W4:Y:S01]  /*0280*/  SYNCS.EXCH.64 URZ, [UR8+0x50], UR6 ;  /* 0x00005006083f75b2 */ /* 0x0001220008000100 */
[----:B------:R0:W0:Y:S01]  /*0290*/  SYNCS.EXCH.64 URZ, [UR8+0x10], UR4 ;  /* 0x00001004083f75b2 */ /* 0x0000220008000100 */
        /* <DEDUP_REMOVED lines=13> */
[----:B------:R-:W-:Y:S01]  /*0370*/  NOP ;  /* 0x0000000000007918 */ /* 0x000fe20000000000 */
.L_x_3:
[----:B0-----:R-:W-:Y:S05]  /*0380*/  BSYNC B0 ;  /* 0x0000000000007941 */ /* 0x001fea0003800000 */
.L_x_2:
[----:B------:R-:W0:Y:S01]  /*0390*/  SHFL.IDX PT, R0, R0, RZ, 0x1f ;  /* 0x00001fff00007589 */ /* 0x000e2200000e0000 */
[----:B------:R-:W-:Y:S01]  /*03a0*/  ELECT P0, URZ, PT ;  /* 0x00000000003f782f */ /* 0x000fe20003800000 */
[----:B------:R-:W5:Y:S01]  /*03b0*/  LDC R19, c[0x0][0x65c] ;  /* 0x00019700ff137b82 */ /* 0x000f620000000800 */
[----:B------:R-:W-:Y:S01]  /*03c0*/  SHF.R.S32.HI R5, RZ, 0x1f, R2 ;  /* 0x0000001fff057819 */ /* 0x000fe20000011402 */
[----:B------:R-:W1:Y:S01]  /*03d0*/  S2R R3, SR_CTAID.Y ;  /* 0x0000000000037919 */ /* 0x000e620000002600 */
[----:B------:R-:W-:Y:S01]  /*03e0*/  UMOV UR4, 0x20 ;  /* 0x0000002000047882 */ /* 0x000fe20000000000 */
[----:B------:R-:W-:Y:S01]  /*03f0*/  NOP ;  /* 0x0000000000007918 */ /* 0x000fe20000000000 */
[----:B------:R-:W-:Y:S01]  /*0400*/  LEA.HI R5, R5, R2, RZ, 0x2 ;  /* 0x0000000205057211 */ /* 0x000fe200078f10ff */
[----:B------:R-:W2:Y:S01]  /*0410*/  S2R R4, SR_CTAID.X ;  /* 0x0000000000047919 */ /* 0x000ea20000002500 */
[----:B------:R-:W-:Y:S01]  /*0420*/  ISETP.NE.AND P2, PT, R8, RZ, PT ;  /* 0x000000ff0800720c */ /* 0x000fe20003f45270 */
[----:B------:R-:W-:Y:S01]  /*0430*/  NOP ;  /* 0x0000000000007918 */ /* 0x000fe20000000000 */
[----:B------:R-:W-:-:S02]  /*0440*/  LOP3.LUT R5, R5, 0xfffffffc, RZ, 0xc0, !PT ;  /* 0xfffffffc05057812 */ /* 0x000fc400078ec0ff */
[----:B0-----:R-:W-:Y:S02]  /*0450*/  ISETP.NE.OR P0, PT, R0, RZ, !P0 ;  /* 0x000000ff0000720c */ /* 0x001fe40004705670 */
[----:B-----5:R-:W-:-:S04]  /*0460*/  ISETP.NE.AND P3, PT, R19, 0x1, PT ;  /* 0x000000011300780c */ /* 0x020fc80003f65270 */
[----:B------:R-:W-:Y:S01]  /*0470*/  P2R R0, PR, RZ, 0x8 ;  /* 0x00000008ff007803 */ /* 0x000fe20000000000 */
[----:B------:R-:W-:Y:S01]  /*0480*/  IMAD.IADD R0, R2, 0x1, -R5 ;  /* 0x0000000102007824 */ /* 0x000fe200078e0a05 */
[----:B------:R-:W-:Y:S01]  /*0490*/  LOP3.LUT R2, R22, 0x7f, RZ, 0xc0, !PT ;  /* 0x0000007f16027812 */ /* 0x000fe200078ec0ff */
[----:B------:R-:W-:-:S03]  /*04a0*/  IMAD.MOV.U32 R5, RZ, RZ, RZ ;  /* 0x000000ffff057224 */ /* 0x000fc600078e00ff */
[----:B------:R-:W-:Y:S01]  /*04b0*/  ISETP.NE.AND P1, PT, R0, 0x3, PT ;  /* 0x000000030000780c */ /* 0x000fe20003f25270 */
[----:B------:R-:W-:Y:S01]  /*04c0*/  VOTEU.ALL UP0, P0 ;  /* 0x00000000003f7886 */ /* 0x000fe20000000000 */
[----:B------:R-:W-:Y:S01]  /*04d0*/  VOTEU.ALL UP1, P0 ;  /* 0x00000000003f7886 */ /* 0x000fe20000020000 */
[----:B------:R-:W2:Y:S01]  /*04e0*/  @P3 LDC R17, c[0x0][0x10] ;  /* 0x00000400ff113b82 */ /* 0x000ea20000000800 */
[----:B-1----:R-:W-:Y:S02]  /*04f0*/  @P3 IMAD.MOV.U32 R6, RZ, RZ, R3 ;  /* 0x000000ffff063224 */ /* 0x002fe400078e0003 */
[----:B------:R-:W-:Y:S01]  /*0500*/  @!UP0 UMOV UR6, 0x400 ;  /* 0x0000040000068882 */ /* 0x000fe20000000000 */
[----:B------:R-:W-:-:S04]  /*0510*/  @!UP0 UIADD3 UR4, -UR4, 0x100000, URZ ;  /* 0x0010000004048890 */ /* 0x000fc8000fffe13f */
[----:B------:R-:W-:Y:S02]  /*0520*/  @!UP0 USHF.L.U32 UR5, UR4, 0xb, URZ ;  /* 0x0000000b04058899 */ /* 0x000fe4000800063f */
[----:B------:R-:W-:Y:S01]  /*0530*/  @!UP0 USHF.L.U32 UR4, UR4, 0x1, URZ ;  /* 0x0000000104048899 */ /* 0x000fe2000800063f */
[----:B------:R-:W-:Y:S01]  /*0540*/  @P3 IMAD.MOV.U32 R7, RZ, RZ, RZ ;  /* 0x000000ffff073224 */ /* 0x000fe200078e00ff */
[----:B------:R-:W0:Y:S08]  /*0550*/  @!UP0 S2UR UR7, SR_CgaCtaId ;  /* 0x00000000000789c3 */ /* 0x000e300000008800 */
[----:B------:R-:W1:Y:S01]  /*0560*/  @!P3 LDC R9, c[0x0][0xc] ;  /* 0x00000300ff09bb82 */ /* 0x000e620000000800 */
[----:B--2---:R-:W-:Y:S01]  /*0570*/  @P3 IMAD.WIDE.U32 R16, R4, R17, R6 ;  /* 0x0000001104103225 */ /* 0x004fe200078e0006 */
[----:B0-----:R-:W-:Y:S01]  /*0580*/  @!UP0 ULEA UR8, UR7, UR6, 0x18 ;  /* 0x0000000607088291 */ /* 0x001fe2000f8ec03f */
[----:B------:R-:W-:-:S02]  /*0590*/  VOTEU.ALL UP0, P0 ;  /* 0x00000000003f7886 */ /* 0x000fc40000000000 */
[----:B------:R-:W-:Y:S01]  /*05a0*/  ULDC UR6, c[0x0][0xc] ;  /* 0x0000030000067ab9 */ /* 0x000fe20000000800 */
[----:B------:R-:W-:Y:S01]  /*05b0*/  ISETP.EQ.OR P0, PT, R0, RZ, !P1 ;  /* 0x000000ff0000720c */ /* 0x000fe20004f02670 */
[----:B------:R-:W-:-:S03]  /*05c0*/  ULDC UR7, c[0x0][0x10] ;  /* 0x0000040000077ab9 */ /* 0x000fc60000000800 */
[C---:B------:R-:W-:Y:S01]  /*05d0*/  ISETP.EQ.AND P0, PT, R8.reuse, RZ, P0 ;  /* 0x000000ff0800720c */ /* 0x040fe20000702270 */
[----:B------:R-:W-:Y:S02]  /*05e0*/  VIADD R8, R8, 0xffffffff ;  /* 0xffffffff08087836 */ /* 0x000fe40000000000 */
[----:B-1----:R-:W-:Y:S01]  /*05f0*/  @!P3 IMAD.WIDE.U32 R6, R9, R3, R4 ;  /* 0x000000030906b225 */ /* 0x002fe200078e0004 */
[----:B------:R-:W0:Y:S02]  /*0600*/  FENCE.VIEW.ASYNC.S ;  /* 0x00000000000073c6 */ /* 0x000e240000000000 */
[----:B0-----:R-:W3:Y:S01]  /*0610*/  @!UP0 SYNCS.EXCH.64 URZ, [UR8+0xa0], UR4 ;  /* 0x0000a004083f85b2 */ /* 0x001ee20008000100 */
[----:B------:R-:W-:Y:S01]  /*0620*/  SEL R18, RZ, 0x1, !P0 ;  /* 0x00000001ff127807 */ /* 0x000fe20004000000 */
[----:B------:R-:W-:Y:S01]  /*0630*/  @P3 IMAD.MOV.U32 R9, RZ, RZ, RZ ;  /* 0x000000ffff093224 */ /* 0x000fe200078e00ff */
[----:B------:R-:W-:Y:S01]  /*0640*/  ISETP.GE.U32.AND P1, PT, R8, 0x2, PT ;  /* 0x000000020800780c */ /* 0x000fe20003f26070 */
[----:B------:R-:W-:-:S02]  /*0650*/  @!P3 IMAD.MOV.U32 R16, RZ, RZ, R6 ;  /* 0x000000ffff10b224 */ /* 0x000fc400078e0006 */
[----:B------:R-:W-:Y:S01]  /*0660*/  @P3 IMAD.IADD R17, R17, 0x1, R9 ;  /* 0x0000000111113824 */ /* 0x000fe200078e0209 */
[----:B------:R-:W-:Y:S01]  /*0670*/  SEL R18, R18, 0x2, P1 ;  /* 0x0000000212127807 */ /* 0x000fe20000800000 */
[----:B------:R-:W-:Y:S01]  /*0680*/  @!P3 IMAD.MOV.U32 R17, RZ, RZ, R7 ;  /* 0x000000ffff11b224 */ /* 0x000fe200078e0007 */
[----:B------:R0:W3:Y:S01]  /*0690*/  @!UP1 SYNCS.EXCH.64 URZ, [UR8+0xa8], UR4 ;  /* 0x0000a804083f95b2 */ /* 0x0000e20008000100 */
[----:B------:R-:W-:Y:S01]  /*06a0*/  NOP ;  /* 0x0000000000007918 */ /* 0x000fe20000000000 */
[----:B0-----:R-:W-:-:S03]  /*06b0*/  UIMAD.WIDE.U32 UR4, UR6, UR7, URZ ;  /* 0x00000007060472a5 */ /* 0x001fc6000f8e003f */
[----:B------:R-:W-:Y:S02]  /*06c0*/  ULDC UR6, c[0x0][0x14] ;  /* 0x0000050000067ab9 */ /* 0x000fe40000000800 */
[----:B------:R-:W-:Y:S02]  /*06d0*/  UIMAD.WIDE.U32 UR36, UR4, UR6, URZ ;  /* 0x00000006042472a5 */ /* 0x000fe4000f8e003f */
[----:B------:R-:W-:-:S04]  /*06e0*/  UIMAD UR42, UR5, UR6, URZ ;  /* 0x00000006052a72a4 */ /* 0x000fc8000f8e023f */
[----:B------:R-:W-:Y:S01]  /*06f0*/  UIADD3 UR42, UR37, UR42, URZ ;  /* 0x0000002a252a7290 */ /* 0x000fe2000fffe03f */
[----:B---34-:R-:W-:Y:S06]  /*0700*/  BAR.SYNC.DEFER_BLOCKING 0x0 ;  /* 0x0000000000007b1d */ /* 0x018fec0000010000 */
[----:B------:R-:W-:Y:S05]  /*0710*/  @!P2 BRA `(.L_x_4) ;  /* 0x0000002800f8a947 */ /* 0x000fea0003800000 */
[----:B------:R-:W-:-:S13]  /*0720*/  ISETP.GT.U32.AND P0, PT, R8, 0x1, PT ;  /* 0x000000010800780c */ /* 0x000fda0003f04070 */
[----:B------:R-:W-:Y:S05]  /*0730*/  @P0 EXIT ;  /* 0x000000000000094d */ /* 0x000fea0003800000 */
[----:B------:R-:W-:Y:S01]  /*0740*/  ULDC.64 UR4, c[0x0][0x650] ;  /* 0x0001940000047ab9 */ /* 0x000fe20000000a00 */
[----:B------:R-:W-:Y:S01]  /*0750*/  PRMT R0, RZ, 0x7610, R0 ;  /* 0x00007610ff007816 */ /* 0x000fe20000000000 */
[----:B------:R-:W-:Y:S01]  /*0760*/  IMAD.MOV.U32 R37, RZ, RZ, -0x1 ;  /* 0xffffffffff257424 */ /* 0x000fe200078e00ff */
[----:B------:R-:W-:Y:S01]  /*0770*/  ISETP.GE.U32.AND P0, PT, R16, UR4, PT ;  /* 0x0000000410007c0c */ /* 0x000fe2000bf06070 */
[----:B------:R-:W-:Y:S02]  /*0780*/  IMAD.MOV.U32 R38, RZ, RZ, -0x1 ;  /* 0xffffffffff267424 */ /* 0x000fe400078e00ff */
[----:B------:R-:W-:Y:S01]  /*0790*/  IMAD.MOV.U32 R39, RZ, RZ, -0x1 ;  /* 0xffffffffff277424 */ /* 0x000fe200078e00ff */
[----:B------:R-:W-:-:S13]  /*07a0*/  ISETP.GE.U32.AND.EX P0, PT, R17, UR5, PT, P0 ;  /* 0x0000000511007c0c */ /* 0x000fda000bf06100 */
[----:B------:R-:W-:Y:S05]  /*07b0*/  @P0 BRA `(.L_x_5) ;  /* 0x0000000400540947 */ /* 0x000fea0003800000 */
[----:B------:R-:W0:Y:S01]  /*07c0*/  LDC.64 R14, c[0x0][0x628] ;  /* 0x00018a00ff0e7b82 */ /* 0x000e220000000a00 */
[----:B------:R-:W-:Y:S02]  /*07d0*/  IMAD.MOV.U32 R6, RZ, RZ, R16 ;  /* 0x000000ffff067224 */ /* 0x000fe400078e0010 */
[----:B------:R-:W-:-:S05]  /*07e0*/  IMAD.MOV.U32 R7, RZ, RZ, R17 ;  /* 0x000000ffff077224 */ /* 0x000fca00078e0011 */
[----:B------:R-:W1:Y:S08]  /*07f0*/  LDC R0, c[0x0][0x630] ;  /* 0x00018c00ff007b82 */ /* 0x000e700000000800 */
[----:B------:R-:W2:Y:S01]  /*0800*/  LDC.64 R20, c[0x0][0x620] ;  /* 0x00018800ff147b82 */ /* 0x000ea20000000a00 */
[----:B0-----:R-:W-:-:S04]  /*0810*/  ISETP.NE.U32.AND P0, PT, R14, RZ, PT ;  /* 0x000000ff0e00720c */ /* 0x001fc80003f05070 */
[----:B------:R-:W-:-:S13]  /*0820*/  ISETP.NE.AND.EX P0, PT, R15, RZ, PT, P0 ;  /* 0x000000ff0f00720c */ /* 0x000fda0003f05300 */
[----:B-12---:R-:W-:Y:S05]  /*0830*/  @!P0 BRA `(.L_x_6) ;  /* 0x0000000000288947 */ /* 0x006fea0003800000 */
[----:B------:R-:W0:Y:S02]  /*0840*/  LDC R11, c[0x0][0x634] ;  /* 0x00018d00ff0b7b82 */ /* 0x000e240000000800 */
[----:B0-----:R-:W-:-:S05]  /*0850*/  IADD3 R11, P0, R16, R11, RZ ;  /* 0x0000000b100b7210 */ /* 0x001fca0007f1e0ff */
[----:B------:R-:W-:-:S04]  /*0860*/  IMAD.X R13, RZ, RZ, R17, P0 ;  /* 0x000000ffff0d7224 */ /* 0x000fc800000e0611 */
[----:B------:R-:W-:-:S04]  /*0870*/  IMAD.WIDE.U32 R6, R13, R14, RZ ;  /* 0x0000000e0d067225 */ /* 0x000fc800078e00ff */
[----:B------:R-:W-:-:S04]  /*0880*/  IMAD.WIDE.U32 R8, P0, R11, R15, R6 ;  /* 0x0000000f0b087225 */ /* 0x000fc80007800006 */
[----:B------:R-:W-:-:S04]  /*0890*/  IMAD.WIDE.U32 R6, R11, R14, RZ ;  /* 0x0000000e0b067225 */ /* 0x000fc800078e00ff */
[----:B------:R-:W-:Y:S01]  /*08a0*/  IMAD.X R11, RZ, RZ, RZ, P0 ;  /* 0x000000ffff0b7224 */ /* 0x000fe200000e06ff */
[----:B------:R-:W-:Y:S01]  /*08b0*/  IADD3 RZ, P0, R7, R8, RZ ;  /* 0x0000000807ff7210 */ /* 0x000fe20007f1e0ff */
[----:B------:R-:W-:-:S04]  /*08c0*/  IMAD.MOV.U32 R10, RZ, RZ, R9 ;  /* 0x000000ffff0a7224 */ /* 0x000fc800078e0009 */
[----:B------:R-:W-:-:S08]  /*08d0*/  IMAD.WIDE.U32.X R6, R13, R15, R10, P0 ;  /* 0x0000000f0d067225 */ /* 0x000fd000000e040a */
.L_x_6:
[-CC-:B------:R-:W-:Y:S01]  /*08e0*/  SHF.R.U64 R39, R6, R0.reuse, R7.reuse ;  /* 0x0000000006277219 */ /* 0x180fe20000001207 */
[----:B------:R-:W0:Y:S01]  /*08f0*/  LDC R10, c[0x0][0x618] ;  /* 0x00018600ff0a7b82 */ /* 0x000e220000000800 */
[----:B------:R-:W-:Y:S01]  /*0900*/  SHF.R.U32.HI R5, RZ, R0, R7 ;  /* 0x00000000ff057219 */ /* 0x000fe20000011607 */
[----:B------:R-:W-:Y:S01]  /*0910*/  ULDC UR4, c[0x0][0x150] ;  /* 0x0000540000047ab9 */ /* 0x000fe20000000800 */
[----:B------:R-:W-:Y:S02]  /*0920*/  IADD3 R9, P0, RZ, -R39, RZ ;  /* 0x80000027ff097210 */ /* 0x000fe40007f1e0ff */
[----:B------:R-:W-:-:S03]  /*0930*/  I2FP.F32.U32 R0, R4 ;  /* 0x0000000400007245 */ /* 0x000fc60000201000 */
[----:B------:R-:W1:Y:S01]  /*0940*/  LDC.64 R30, c[0x0][0x640] ;  /* 0x00019000ff1e7b82 */ /* 0x000e620000000a00 */
[----:B------:R-:W-:Y:S02]  /*0950*/  IMAD.X R11, RZ, RZ, ~R5, P0 ;  /* 0x000000ffff0b7224 */ /* 0x000fe400000e0e05 */
[----:B------:R-:W-:Y:S01]  /*0960*/  FMUL R0, R0, UR4 ;  /* 0x0000000400007c20 */ /* 0x000fe20008400000 */
[----:B------:R-:W-:Y:S01]  /*0970*/  IMAD.WIDE.U32 R6, R9, R20, R16 ;  /* 0x0000001409067225 */ /* 0x000fe200078e0010 */
[----:B------:R-:W-:-:S03]  /*0980*/  ULDC UR4, c[0x0][0x154] ;  /* 0x0000550000047ab9 */ /* 0x000fc60000000800 */
[----:B------:R-:W-:Y:S01]  /*0990*/  IMAD R8, R11, R20, RZ ;  /* 0x000000140b087224 */ /* 0x000fe200078e02ff */
[----:B------:R-:W2:Y:S01]  /*09a0*/  LDC R5, c[0x0][0x144] ;  /* 0x00005100ff057b82 */ /* 0x000ea20000000800 */
[----:B------:R-:W3:Y:S02]  /*09b0*/  F2I.U32.TRUNC.NTZ R0, R0 ;  /* 0x0000000000007305 */ /* 0x000ee4000020f000 */
[----:B------:R-:W-:-:S04]  /*09c0*/  IMAD R9, R9, R21, R8 ;  /* 0x0000001509097224 */ /* 0x000fc800078e0208 */
[----:B------:R-:W-:Y:S01]  /*09d0*/  IMAD.IADD R7, R7, 0x1, R9 ;  /* 0x0000000107077824 */ /* 0x000fe200078e0209 */
[----:B------:R-:W4:Y:S01]  /*09e0*/  LDC R24, c[0x0][0x608] ;  /* 0x00018200ff187b82 */ /* 0x000f220000000800 */
[----:B------:R-:W-:-:S03]  /*09f0*/  IMAD.MOV.U32 R9, RZ, RZ, -0x1 ;  /* 0xffffffffff097424 */ /* 0x000fc600078e00ff */
[-CC-:B0-----:R-:W-:Y:S02]  /*0a00*/  SHF.R.U64 R20, R6, R10.reuse, R7.reuse ;  /* 0x0000000a06147219 */ /* 0x181fe40000001207 */
[----:B------:R-:W-:Y:S02]  /*0a10*/  I2FP.F32.U32 R6, R3 ;  /* 0x0000000300067245 */ /* 0x000fe40000201000 */
[----:B------:R-:W0:Y:S01]  /*0a20*/  LDC R28, c[0x0][0x658] ;  /* 0x00019600ff1c7b82 */ /* 0x000e220000000800 */
[----:B-1----:R-:W-:Y:S01]  /*0a30*/  ISETP.NE.U32.AND P0, PT, R30, RZ, PT ;  /* 0x000000ff1e00720c */ /* 0x002fe20003f05070 */
[----:B---3--:R-:W-:Y:S02]  /*0a40*/  IMAD.MOV R8, RZ, RZ, -R0 ;  /* 0x000000ffff087224 */ /* 0x008fe400078e0a00 */
[----:B------:R-:W-:Y:S01]  /*0a50*/  FMUL R6, R6, UR4 ;  /* 0x0000000406067c20 */ /* 0x000fe20008400000 */
[----:B------:R-:W-:Y:S02]  /*0a60*/  SHF.R.U32.HI R7, RZ, R10, R7 ;  /* 0x0000000aff077219 */ /* 0x000fe40000011607 */
[----:B------:R-:W-:Y:S01]  /*0a70*/  ISETP.NE.AND.EX P0, PT, R31, RZ, PT, P0 ;  /* 0x000000ff1f00720c */ /* 0x000fe20003f05300 */
[----:B------:R1:W3:Y:S01]  /*0a80*/  F2I.U32.TRUNC.NTZ R13, R6 ;  /* 0x00000006000d7305 */ /* 0x0002e2000020f000 */
[----:B------:R-:W1:Y:S01]  /*0a90*/  LDC R14, c[0x0][0x148] ;  /* 0x00005200ff0e7b82 */ /* 0x000e620000000800 */
[----:B--2---:R-:W-:-:S07]  /*0aa0*/  IMAD R0, R5, R8, R4 ;  /* 0x0000000805007224 */ /* 0x004fce00078e0204 */
[----:B------:R-:W2:Y:S01]  /*0ab0*/  LDC R26, c[0x0][0x600] ;  /* 0x00018000ff1a7b82 */ /* 0x000ea20000000800 */
[-CC-:B----4-:R-:W-:Y:S02]  /*0ac0*/  SHF.R.U64 R32, R20, R24.reuse, R7.reuse ;  /* 0x0000001814207219 */ /* 0x190fe40000001207 */
[----:B------:R-:W-:Y:S01]  /*0ad0*/  SHF.R.U32.HI R5, RZ, R24, R7 ;  /* 0x00000018ff057219 */ /* 0x000fe20000011607 */
[----:B------:R-:W-:-:S04]  /*0ae0*/  IMAD.MOV.U32 R7, RZ, RZ, 0x1 ;  /* 0x00000001ff077424 */ /* 0x000fc800078e00ff */
[----:B------:R-:W4:Y:S01]  /*0af0*/  LDC R21, c[0x0][0x648] ;  /* 0x00019200ff157b82 */ /* 0x000f220000000800 */
[-C--:B0-----:R-:W-:Y:S02]  /*0b00*/  SHF.L.U32 R4, R9, R28.reuse, RZ ;  /* 0x0000001c09047219 */ /* 0x081fe400000006ff */
[--C-:B------:R-:W-:Y:S02]  /*0b10*/  SHF.R.U64 R24, R32, R28, R5.reuse ;  /* 0x0000001c20187219 */ /* 0x100fe40000001205 */
[----:B------:R-:W-:Y:S02]  /*0b20*/  LOP3.LUT R11, RZ, R4, RZ, 0x33, !PT ;  /* 0x00000004ff0b7212 */ /* 0x000fe400078e33ff */
[-C--:B------:R-:W-:Y:S01]  /*0b30*/  SHF.R.U32.HI R5, RZ, R28.reuse, R5 ;  /* 0x0000001cff057219 */ /* 0x080fe20000011605 */
[----:B------:R-:W0:Y:S01]  /*0b40*/  LDC R23, c[0x0][0x638] ;  /* 0x00018e00ff177b82 */ /* 0x000e220000000800 */
[----:B------:R-:W-:Y:S01]  /*0b50*/  SHF.L.U32 R10, R7, R28, RZ ;  /* 0x0000001c070a7219 */ /* 0x000fe200000006ff */
[----:B------:R-:W-:-:S06]  /*0b60*/  IMAD.MOV.U32 R4, RZ, RZ, R24 ;  /* 0x000000ffff047224 */ /* 0x000fcc00078e0018 */
[----:B------:R-:W0:Y:S01]  /*0b70*/  LDC R37, c[0x0][0x610] ;  /* 0x00018400ff257b82 */ /* 0x000e220000000800 */
[----:B-1-3--:R-:W-:Y:S05]  /*0b80*/  @!P0 BRA `(.L_x_7) ;  /* 0x0000000000288947 */ /* 0x00afea0003800000 */
[----:B------:R-:W1:Y:S02]  /*0b90*/  LDC R9, c[0x0][0x64c] ;  /* 0x00019300ff097b82 */ /* 0x000e640000000800 */
[----:B-1----:R-:W-:-:S05]  /*0ba0*/  IADD3 R9, P0, R24, R9, RZ ;  /* 0x0000000918097210 */ /* 0x002fca0007f1e0ff */
        /* <DEDUP_REMOVED lines=8> */
.L_x_7:
[----:B----4-:R-:W-:Y:S01]  /*0c30*/  SHF.R.U64 R4, R4, R21, R5 ;  /* 0x0000001504047219 */ /* 0x010fe20000001205 */
[----:B--2---:R-:W-:Y:S01]  /*0c40*/  VIADD R5, R26, 0xffffffff ;  /* 0xffffffff1a057836 */ /* 0x004fe20000000000 */
[----:B------:R-:W-:Y:S01]  /*0c50*/  LOP3.LUT R11, R32, R11, RZ, 0xc0, !PT ;  /* 0x0000000b200b7212 */ /* 0x000fe200078ec0ff */
[----:B------:R-:W-:Y:S02]  /*0c60*/  IMAD.MOV R13, RZ, RZ, -R13 ;  /* 0x000000ffff0d7224 */ /* 0x000fe400078e0a0d */
[----:B------:R-:W-:Y:S02]  /*0c70*/  IMAD.MOV R6, RZ, RZ, -R4 ;  /* 0x000000ffff067224 */ /* 0x000fe400078e0a04 */
[----:B------:R-:W-:Y:S01]  /*0c80*/  IMAD R11, R10, R4, R11 ;  /* 0x000000040a0b7224 */ /* 0x000fe200078e020b */
[----:B------:R-:W-:Y:S01]  /*0c90*/  LOP3.LUT R4, R20, R5, RZ, 0xc0, !PT ;  /* 0x0000000514047212 */ /* 0x000fe200078ec0ff */
[----:B------:R-:W-:Y:S02]  /*0ca0*/  @P3 IMAD R0, R14, R13, R3 ;  /* 0x0000000d0e003224 */ /* 0x000fe400078e0203 */
[----:B0-----:R-:W-:-:S02]  /*0cb0*/  IMAD R3, R6, R23, R24 ;  /* 0x0000001706037224 */ /* 0x001fc400078e0218 */
[----:B------:R-:W-:Y:S02]  /*0cc0*/  IMAD R37, R11, R37, R0 ;  /* 0x000000250b257224 */ /* 0x000fe400078e0200 */
[----:B------:R-:W-:Y:S02]  /*0cd0*/  IMAD R4, R3, R26, R4 ;  /* 0x0000001a03047224 */ /* 0x000fe400078e0204 */
[----:B------:R-:W-:-:S03]  /*0ce0*/  IMAD.MOV.U32 R0, RZ, RZ, 0x1 ;  /* 0x00000001ff007424 */ /* 0x000fc600078e00ff */
[----:B------:R-:W-:Y:S02]  /*0cf0*/  SEL R38, R4, R37, !P3 ;  /* 0x0000002504267207 */ /* 0x000fe40005800000 */
[----:B------:R-:W-:-:S07]  /*0d00*/  SEL R37, R37, R4, !P3 ;  /* 0x0000000425257207 */ /* 0x000fce0005800000 */
.L_x_5:
[----:B------:R-:W-:-:S08]  /*0d10*/  NOP ;  /* 0x0000000000007918 */ /* 0x000fd00000000000 */
[----:B------:R-:W0:Y:S02]  /*0d20*/  USETMAXREG.TRY_ALLOC.CTAPOOL UP0, 0xe8 ;  /* 0x000000e8000079c8 */ /* 0x000e240008000600 */
[----:B0-----:R-:W-:-:S13]  /*0d30*/  PLOP3.LUT P0, PT, PT, PT, UP0, 0x80, 0x0 ;  /* 0x000000000000781c */ /* 0x001fda0003f0f008 */
[----:B------:R-:W-:Y:S05]  /*0d40*/  @!P0 BRA `(.L_x_5) ;  /* 0xfffffffc00f08947 */ /* 0x000fea000383ffff */
[----:B------:R-:W-:Y:S01]  /*0d50*/  ULDC.64 UR4, c[0x0][0x598] ;  /* 0x0001660000047ab9 */ /* 0x000fe20000000a00 */
[----:B------:R-:W-:Y:S01]  /*0d60*/  ULDC.64 UR38, c[0x0][0x208] ;  /* 0x0000820000267ab9 */ /* 0x000fe20000000a00 */
[----:B------:R-:W-:-:S04]  /*0d70*/  ISETP.NE.U32.AND P0, PT, RZ, UR4, PT ;  /* 0x00000004ff007c0c */ /* 0x000fc8000bf05070 */
[----:B------:R-:W-:-:S13]  /*0d80*/  ISETP.NE.AND.EX P0, PT, RZ, UR5, PT, P0 ;  /* 0x00000005ff007c0c */ /* 0x000fda000bf05300 */
[----:B------:R-:W-:Y:S05]  /*0d90*/  @!P0 BRA `(.L_x_8) ;  /* 0x00000000001c8947 */ /* 0x000fea0003800000 */
[----:B------:R-:W0:Y:S02]  /*0da0*/  LDC.64 R4, c[0x0][0x598] ;  /* 0x00016600ff047b82 */ /* 0x000e240000000a00 */
[----:B0-----:R-:W2:Y:S02]  /*0db0*/  LDG.E.64 R4, desc[UR38][R4.64] ;  /* 0x0000002604047981 */ /* 0x001ea4000c1e1b00 */
[----:B--2---:R-:W-:-:S04]  /*0dc0*/  ISETP.NE.U32.AND P0, PT, R4, RZ, PT ;  /* 0x000000ff0400720c */ /* 0x004fc80003f05070 */
[----:B------:R-:W-:-:S13]  /*0dd0*/  ISETP.NE.AND.EX P0, PT, R5, RZ, PT, P0 ;  /* 0x000000ff0500720c */ /* 0x000fda0003f05300 */
[----:B------:R-:W-:Y:S05]  /*0de0*/  @!P0 BRA `(.L_x_8) ;  /* 0x0000000000088947 */ /* 0x000fea0003800000 */
[----:B------:R0:W5:Y:S01]  /*0df0*/  LD.E R23, desc[UR38][R4.64] ;  /* 0x0000002604177980 */ /* 0x000162000c101900 */
[----:B------:R-:W-:Y:S05]  /*0e00*/  BRA `(.L_x_9) ;  /* 0x0000000000247947 */ /* 0x000fea0003800000 */
.L_x_8:
[----:B------:R-:W-:Y:S02]  /*0e10*/  ULDC.64 UR4, c[0x0][0x588] ;  /* 0x0001620000047ab9 */ /* 0x000fe40000000a00 */
[----:B------:R-:W-:-:S04]  /*0e20*/  ISETP.NE.U32.AND P0, PT, RZ, UR4, PT ;  /* 0x00000004ff007c0c */ /* 0x000fc8000bf05070 */
[----:B------:R-:W-:-:S13]  /*0e30*/  ISETP.NE.AND.EX P0, PT, RZ, UR5, PT, P0 ;  /* 0x00000005ff007c0c */ /* 0x000fda000bf05300 */
[----:B------:R-:W-:Y:S05]  /*0e40*/  @!P0 BRA `(.L_x_10) ;  /* 0x00000000000c8947 */ /* 0x000fea0003800000 */
[----:B------:R-:W0:Y:S02]  /*0e50*/  LDC.64 R4, c[0x0][0x588] ;  /* 0x00016200ff047b82 */ /* 0x000e240000000a00 */
[----:B0-----:R1:W5:Y:S01]  /*0e60*/  LDG.E R23, desc[UR38][R4.64] ;  /* 0x0000002604177981 */ /* 0x001362000c1e1900 */
[----:B------:R-:W-:Y:S05]  /*0e70*/  BRA `(.L_x_9) ;  /* 0x0000000000087947 */ /* 0x000fea0003800000 */
.L_x_10:
[----:B------:R-:W-:Y:S02]  /*0e80*/  ULDC UR4, c[0x0][0x580] ;  /* 0x0001600000047ab9 */ /* 0x000fe40000000800 */
[----:B------:R-:W-:-:S07]  /*0e90*/  IMAD.U32 R23, RZ, RZ, UR4 ;  /* 0x00000004ff177e24 */ /* 0x000fce000f8e00ff */
.L_x_9:
[----:B------:R-:W-:Y:S02]  /*0ea0*/  ULDC.64 UR4, c[0x0][0x5a0] ;  /* 0x0001680000047ab9 */ /* 0x000fe40000000a00 */
[----:B------:R-:W-:-:S04]  /*0eb0*/  ISETP.NE.U32.AND P0, PT, RZ, UR4, PT ;  /* 0x00000004ff007c0c */ /* 0x000fc8000bf05070 */
[----:B------:R-:W-:-:S13]  /*0ec0*/  ISETP.NE.AND.EX P0, PT, RZ, UR5, PT, P0 ;  /* 0x00000005ff007c0c */ /* 0x000fda000bf05300 */
[----:B------:R-:W-:Y:S05]  /*0ed0*/  @!P0 BRA `(.L_x_11) ;  /* 0x00000000001c8947 */ /* 0x000fea0003800000 */
[----:B01----:R-:W0:Y:S02]  /*0ee0*/  LDC.64 R4, c[0x0][0x5a0] ;  /* 0x00016800ff047b82 */ /* 0x003e240000000a00 */
[----:B0-----:R-:W2:Y:S02]  /*0ef0*/  LDG.E.64 R4, desc[UR38][R4.64] ;  /* 0x0000002604047981 */ /* 0x001ea4000c1e1b00 */
[----:B--2---:R-:W-:-:S04]  /*0f00*/  ISETP.NE.U32.AND P0, PT, R4, RZ, PT ;  /* 0x000000ff0400720c */ /* 0x004fc80003f05070 */
[----:B------:R-:W-:-:S13]  /*0f10*/  ISETP.NE.AND.EX P0, PT, R5, RZ, PT, P0 ;  /* 0x000000ff0500720c */ /* 0x000fda0003f05300 */
[----:B------:R-:W-:Y:S05]  /*0f20*/  @!P0 BRA `(.L_x_11) ;  /* 0x0000000000088947 */ /* 0x000fea0003800000 */
[----:B------:R0:W5:Y:S01]  /*0f30*/  LD.E R34, desc[UR38][R4.64] ;  /* 0x0000002604227980 */ /* 0x000162000c101900 */
[----:B------:R-:W-:Y:S05]  /*0f40*/  BRA `(.L_x_12) ;  /* 0x0000000000247947 */ /* 0x000fea0003800000 */
.L_x_11:
[----:B------:R-:W-:Y:S02]  /*0f50*/  ULDC.64 UR4, c[0x0][0x590] ;  /* 0x0001640000047ab9 */ /* 0x000fe40000000a00 */
[----:B------:R-:W-:-:S04]  /*0f60*/  ISETP.NE.U32.AND P0, PT, RZ, UR4, PT ;  /* 0x00000004ff007c0c */ /* 0x000fc8000bf05070 */
[----:B------:R-:W-:-:S13]  /*0f70*/  ISETP.NE.AND.EX P0, PT, RZ, UR5, PT, P0 ;  /* 0x00000005ff007c0c */ /* 0x000fda000bf05300 */
[----:B------:R-:W-:Y:S05]  /*0f80*/  @!P0 BRA `(.L_x_13) ;  /* 0x00000000000c8947 */ /* 0x000fea0003800000 */
[----:B------:R-:W2:Y:S02]  /*0f90*/  LDC.64 R34, c[0x0][0x590] ;  /* 0x00016400ff227b82 */ /* 0x000ea40000000a00 */
[----:B--2---:R2:W5:Y:S01]  /*0fa0*/  LDG.E R34, desc[UR38][R34.64] ;  /* 0x0000002622227981 */ /* 0x004562000c1e1900 */
[----:B------:R-:W-:Y:S05]  /*0fb0*/  BRA `(.L_x_12) ;  /* 0x0000000000087947 */ /* 0x000fea0003800000 */
.L_x_13:
[----:B------:R-:W-:Y:S02]  /*0fc0*/  ULDC UR4, c[0x0][0x584] ;  /* 0x0001610000047ab9 */ /* 0x000fe40000000800 */
[----:B------:R-:W-:-:S07]  /*0fd0*/  IMAD.U32 R34, RZ, RZ, UR4 ;  /* 0x00000004ff227e24 */ /* 0x000fce000f8e00ff */
.L_x_12:
[----:B------:R-:W-:-:S13]  /*0fe0*/  LOP3.LUT P0, RZ, R0, 0xff, RZ, 0xc0, !PT ;  /* 0x000000ff00ff7812 */ /* 0x000fda000780c0ff */
[----:B------:R-:W-:Y:S05]  /*0ff0*/  @!P0 EXIT ;  /* 0x000000000000894d */ /* 0x000fea0003800000 */
[----:B------:R-:W-:Y:S01]  /*1000*/  ULDC UR4, c[0x0][0x28c] ;  /* 0x0000a30000047ab9 */ /* 0x000fe20000000800 */
[----:B------:R-:W-:Y:S01]  /*1010*/  SHF.R.U32.HI R2, RZ, 0x1, R2 ;  /* 0x00000001ff027819 */ /* 0x000fe20000011602 */
[----:B------:R-:W-:Y:S01]  /*1020*/  UIADD3 UR4, UR4, 0x7f, URZ ;  /* 0x0000007f04047890 */ /* 0x000fe2000fffe03f */
[----:B------:R-:W-:Y:S01]  /*1030*/  SHF.R.U32.HI R0, RZ, 0x2, R22 ;  /* 0x00000002ff007819 */ /* 0x000fe20000011616 */
[----:B------:R-:W-:Y:S01]  /*1040*/  UMOV UR40, URZ ;  /* 0x0000003f00287c82 */ /* 0x000fe20008000000 */
[----:B------:R-:W-:Y:S01]  /*1050*/  LOP3.LUT R12, R12, 0x1, RZ, 0xc0, !PT ;  /* 0x000000010c0c7812 */ /* 0x000fe200078ec0ff */
[----:B------:R-:W-:Y:S01]  /*1060*/  USHF.R.S32.HI UR5, URZ, 0x1f, UR4 ;  /* 0x0000001f3f057899 */ /* 0x000fe20008011404 */
[----:B------:R-:W-:Y:S01]  /*1070*/  LOP3.LUT R33, R2, 0x30, RZ, 0xc0, !PT ;  /* 0x0000003002217812 */ /* 0x000fe200078ec0ff */
[----:B------:R-:W-:Y:S01]  /*1080*/  UMOV UR41, URZ ;  /* 0x0000003f00297c82 */ /* 0x000fe20008000000 */
[----:B------:R-:W-:Y:S01]  /*1090*/  LOP3.LUT R0, R0, 0x7, RZ, 0xc0, !PT ;  /* 0x0000000700007812 */ /* 0x000fe200078ec0ff */
[----:B------:R-:W-:Y:S01]  /*10a0*/  ULEA.HI UR5, UR5, UR4, URZ, 0x7 ;  /* 0x0000000405057291 */ /* 0x000fe2000f8f383f */
[----:B01----:R-:W-:Y:S01]  /*10b0*/  IMAD.SHL.U32 R5, R12, 0x40, RZ ;  /* 0x000000400c057824 */ /* 0x003fe200078e00ff */
[----:B------:R-:W-:Y:S01]  /*10c0*/  LOP3.LUT R41, R18, 0x1, RZ, 0xfc, !PT ;  /* 0x0000000112297812 */ /* 0x000fe200078efcff */
[----:B------:R-:W-:Y:S01]  /*10d0*/  ULDC UR4, c[0x0][0x284] ;  /* 0x0000a10000047ab9 */ /* 0x000fe20000000800 */
[----:B------:R-:W-:Y:S01]  /*10e0*/  USHF.R.S32.HI UR43, URZ, 0x7, UR5 ;  /* 0x000000073f2b7899 */ /* 0x000fe20008011405 */
[----:B------:R-:W-:-:S02]  /*10f0*/  IADD3 R3, RZ, -R33, -R0 ;  /* 0x80000021ff037210 */ /* 0x000fc40007ffe800 */
[----:B------:R-:W-:Y:S01]  /*1100*/  LOP3.LUT R0, R5, 0x40, R0, 0xe2, !PT ;  /* 0x0000004005007812 */ /* 0x000fe200078ee200 */
[----:B------:R-:W-:Y:S02]  /*1110*/  UISETP.LT.AND UP0, UPT, UR43, 0x1, UPT ;  /* 0x000000012b00788c */ /* 0x000fe4000bf01270 */
[----:B------:R-:W-:Y:S01]  /*1120*/  IMAD R3, R12, -0x40, R3 ;  /* 0xffffffc00c037824 */ /* 0x000fe200078e0203 */
[----:B------:R-:W-:Y:S01]  /*1130*/  LOP3.LUT R32, R0, R33, RZ, 0xfc, !PT ;  /* 0x0000002100207212 */ /* 0x000fe200078efcff */
[----:B------:R-:W-:Y:S01]  /*1140*/  USEL UR44, UR43, 0x1, UP0 ;  /* 0x000000012b2c7887 */ /* 0x000fe20008000000 */
[----:B------:R-:W-:Y:S02]  /*1150*/  IMAD.MOV.U32 R33, RZ, RZ, RZ ;  /* 0x000000ffff217224 */ /* 0x000fe400078e00ff */
[----:B--2---:R-:W-:Y:S01]  /*1160*/  VIADD R35, R3, UR4 ;  /* 0x0000000403237c36 */ /* 0x004fe20008000000 */
[----:B------:R-:W-:-:S12]  /*1170*/  UIADD3 UR44, UR43, -UR44, URZ ;  /* 0x8000002c2b2c7290 */ /* 0x000fd8000fffe03f */
.L_x_49:
[----:B------:R-:W-:Y:S01]  /*1180*/  LOP3.LUT R0, R22, 0x80, RZ, 0xc0, !PT ;  /* 0x0000008016007812 */ /* 0x000fe200078ec0ff */
[----:B------:R-:W0:Y:S01]  /*1190*/  S2UR UR7, SR_CgaCtaId ;  /* 0x00000000000779c3 */ /* 0x000e220000008800 */
[----:B------:R-:W-:Y:S02]  /*11a0*/  UMOV UR6, 0x400 ;  /* 0x0000040000067882 */ /* 0x000fe40000000000 */
[----:B------:R-:W-:-:S06]  /*11b0*/  SHF.R.U32.HI R0, RZ, 0x7, R0 ;  /* 0x00000007ff007819 */ /* 0x000fcc0000011600 */
[----:B------:R-:W1:Y:S01]  /*11c0*/  SHFL.IDX PT, R0, R0, RZ, 0x1f ;  /* 0x00001fff00007589 */ /* 0x000e6200000e0000 */
[----:B0-----:R-:W-:Y:S01]  /*11d0*/  ULEA UR6, UR7, UR6, 0x18 ;  /* 0x0000000607067291 */ /* 0x001fe2000f8ec03f */
[----:B-1----:R-:W-:-:S13]  /*11e0*/  R2UR UR4, R0 ;  /* 0x00000000000472ca */ /* 0x002fda00000e0000 */
[----:B------:R-:W-:-:S04]  /*11f0*/  ULEA.HI UR5, UR4, UR4, URZ, 0x1 ;  /* 0x0000000404057291 */ /* 0x000fc8000f8f083f */
[----:B------:R-:W-:-:S04]  /*1200*/  ULOP3.LUT UR5, UR5, 0x7fffe, URZ, 0xc0, !UPT ;  /* 0x0007fffe05057892 */ /* 0x000fc8000f8ec03f */
[----:B------:R-:W-:-:S03]  /*1210*/  UIADD3 UR5, UR4, -UR5, URZ ;  /* 0x8000000504057290 */ /* 0x000fc6000fffe03f */
[----:B------:R-:W-:Y:S01]  /*1220*/  ULDC UR4, c[0x0][0x28c] ;  /* 0x0000a30000047ab9 */ /* 0x000fe20000000800 */
[----:B------:R-:W-:Y:S01]  /*1230*/  ULEA UR5, UR5, UR6, 0xd ;  /* 0x0000000605057291 */ /* 0x000fe2000f8e683f */
[----:B------:R-:W-:-:S03]  /*1240*/  ISETP.LT.AND P0, PT, RZ, UR4, PT ;  /* 0x00000004ff007c0c */ /* 0x000fc6000bf01270 */
[----:B------:R-:W-:-:S04]  /*1250*/  UIADD3 UR5, UR5, 0x180, URZ ;  /* 0x0000018005057890 */ /* 0x000fc8000fffe03f */
[----:B------:R-:W-:-:S04]  /*1260*/  USHF.R.U32.HI UR5, URZ, 0x4, UR5 ;  /* 0x000000043f057899 */ /* 0x000fc80008011605 */
[----:B------:R-:W-:-:S04]  /*1270*/  ULOP3.LUT UR5, UR5, 0x3fff, URZ, 0xc0, !UPT ;  /* 0x00003fff05057892 */ /* 0x000fc8000f8ec03f */
[----:B------:R-:W-:Y:S01]  /*1280*/  ULOP3.LUT UR45, UR5, 0x10000, URZ, 0xfc, !UPT ;  /* 0x00010000052d7892 */ /* 0x000fe2000f8efc3f */
[----:B------:R-:W-:Y:S11]  /*1290*/  @P0 BRA `(.L_x_14) ;  /* 0x0000000000400947 */ /* 0x000ff60003800000 */
[----:B------:R-:W-:Y:S01]  /*12a0*/  MOV R0, 0x0 ;  /* 0x0000000000007802 */ /* 0x000fe20000000f00 */
[----:B------:R-:W-:Y:S01]  /*12b0*/  ULDC.64 UR4, c[0x4][0x68] ;  /* 0x01001a0000047ab9 */ /* 0x000fe20000000a00 */
[----:B------:R-:W-:Y:S01]  /*12c0*/  ULDC.64 UR6, c[0x4][0x8] ;  /* 0x0100020000067ab9 */ /* 0x000fe20000000a00 */
[----:B------:R-:W-:Y:S01]  /*12d0*/  IMAD.U32 R4, RZ, RZ, UR4 ;  /* 0x00000004ff047e24 */ /* 0x000fe2000f8e00ff */
[----:B------:R0:W1:Y:S01]  /*12e0*/  LDC.64 R2, c[0x4][R0] ;  /* 0x0100000000027b82 */ /* 0x0000620000000a00 */
[----:B------:R-:W-:Y:S01]  /*12f0*/  IMAD.U32 R5, RZ, RZ, UR5 ;  /* 0x00000005ff057e24 */ /* 0x000fe2000f8e00ff */
[----:B------:R-:W-:Y:S01]  /*1300*/  ULDC.64 UR4, c[0x4][0x70] ;  /* 0x01001c0000047ab9 */ /* 0x000fe20000000a00 */
[----:B------:R-:W-:Y:S02]  /*1310*/  IMAD.U32 R10, RZ, RZ, UR6 ;  /* 0x00000006ff0a7e24 */ /* 0x000fe4000f8e00ff */
[----:B------:R-:W-:Y:S02]  /*1320*/  IMAD.U32 R6, RZ, RZ, UR4 ;  /* 0x00000004ff067e24 */ /* 0x000fe4000f8e00ff */
[----:B------:R-:W-:-:S02]  /*1330*/  IMAD.U32 R7, RZ, RZ, UR5 ;  /* 0x00000005ff077e24 */ /* 0x000fc4000f8e00ff */
[----:B------:R-:W-:Y:S02]  /*1340*/  IMAD.U32 R11, RZ, RZ, UR7 ;  /* 0x00000007ff0b7e24 */ /* 0x000fe4000f8e00ff */
[----:B------:R-:W-:Y:S02]  /*1350*/  IMAD.MOV.U32 R8, RZ, RZ, 0x1e1 ;  /* 0x000001e1ff087424 */ /* 0x000fe400078e00ff */
[----:B------:R-:W-:Y:S02]  /*1360*/  IMAD.MOV.U32 R12, RZ, RZ, 0x1 ;  /* 0x00000001ff0c7424 */ /* 0x000fe400078e00ff */
[----:B0-----:R-:W-:-:S07]  /*1370*/  IMAD.MOV.U32 R13, RZ, RZ, RZ ;  /* 0x000000ffff0d7224 */ /* 0x001fce00078e00ff */
[----:B------:R-:W-:-:S07]  /*1380*/  LEPC R20, `(.L_x_14) ;  /* 0x000000001014794e */ /* 0x000fce0000000000 */
[----:B-1---5:R-:W-:Y:S05]  /*1390*/  CALL.ABS.NOINC R2 ;  /* 0x0000000002007343 */ /* 0x022fea0003c00000 */
.L_x_14:
[----:B------:R-:W-:-:S13]  /*13a0*/  ISETP.NE.AND P0, PT, R41, 0x3, PT ;  /* 0x000000032900780c */ /* 0x000fda0003f05270 */
[----:B------:R-:W-:Y:S05]  /*13b0*/  @!P0 BRA `(.L_x_15) ;  /* 0x0000000000048947 */ /* 0x000fea0003800000 */
[----:B------:R-:W-:Y:S01]  /*13c0*/  BPT.TRAP 0x1 ;  /* 0x000000040000795c */ /* 0x000fe20000300000 */
.L_x_15:
[----:B------:R-:W0:Y:S01]  /*13d0*/  S2UR UR5, SR_CgaCtaId ;  /* 0x00000000000579c3 */ /* 0x000e220000008800 */
[----:B------:R-:W-:Y:S01]  /*13e0*/  UMOV UR4, 0x400 ;  /* 0x0000040000047882 */ /* 0x000fe20000000000 */
[----:B------:R-:W-:Y:S02]  /*13f0*/  IMAD.U32 R0, RZ, RZ, UR40 ;  /* 0x00000028ff007e24 */ /* 0x000fe4000f8e00ff */
[----:B------:R-:W-:-:S03]  /*1400*/  IMAD.U32 R2, RZ, RZ, UR41 ;  /* 0x00000029ff027e24 */ /* 0x000fc6000f8e00ff */
[----:B------:R-:W-:Y:S01]  /*1410*/  SHF.L.U32 R0, R0, 0x1f, RZ ;  /* 0x0000001f00007819 */ /* 0x000fe200000006ff */
[----:B0-----:R-:W-:-:S06]  /*1420*/  ULEA UR4, UR5, UR4, 0x18 ;  /* 0x0000000405047291 */ /* 0x001fcc000f8ec03f */
[----:B------:R-:W-:-:S04]  /*1430*/  IMAD.U32 R5, RZ, RZ, UR4 ;  /* 0x00000004ff057e24 */ /* 0x000fc8000f8e00ff */
[----:B------:R-:W-:-:S04]  /*1440*/  IMAD R3, R2, 0x8, R5 ;  /* 0x0000000802037824 */ /* 0x000fc800078e0205 */
[----:B------:R0:W1:Y:S01]  /*1450*/  SYNCS.PHASECHK.TRANS64.TRYWAIT P1, [R3+URZ], R0 ;  /* 0x00000000030075a7 */ /* 0x000062000802017f */
[----:B------:R-:W-:Y:S05]  /*1460*/  @!P0 BRA `(.L_x_16) ;  /* 0x0000000000048947 */ /* 0x000fea0003800000 */
[----:B------:R-:W-:Y:S01]  /*1470*/  BPT.TRAP 0x1 ;  /* 0x000000040000795c */ /* 0x000fe20000300000 */
.L_x_16:
[----:B------:R-:W-:-:S05]  /*1480*/  IMAD.U32 R2, RZ, RZ, UR44 ;  /* 0x0000002cff027e24 */ /* 0x000fca000f8e00ff */
[----:B------:R-:W-:Y:S01]  /*1490*/  ISETP.GE.AND P2, PT, R2, 0x1, PT ;  /* 0x000000010200780c */ /* 0x000fe20003f46270 */
[----:B-1----:R-:W-:-:S12]  /*14a0*/  @P1 BRA `(.L_x_17) ;  /* 0x0000000000081947 */ /* 0x002fd80003800000 */
[----:B------:R-:W1:Y:S02]  /*14b0*/  SYNCS.PHASECHK.TRANS64.TRYWAIT P1, [R3+URZ], R0 ;  /* 0x00000000030075a7 */ /* 0x000e64000802017f */
[----:B-1----:R-:W-:Y:S05]  /*14c0*/  @!P1 BRA `(.L_x_18) ;  /* 0x0000003400bc9947 */ /* 0x002fea0003800000 */
.L_x_17:
[----:B------:R-:W-:Y:S05]  /*14d0*/  WARPSYNC.ALL ;  /* 0x0000000000007948 */ /* 0x000fea0003800000 */
[----:B------:R-:W-:Y:S01]  /*14e0*/  R2UR UR4, R5 ;  /* 0x00000000050472ca */ /* 0x000fe200000e0000 */
[----:B------:R-:W-:Y:S01]  /*14f0*/  UIMAD UR6, UR41, 0x600, UR45 ;  /* 0x00000600290678a4 */ /* 0x000fe2000f8e022d */
[----:B------:R-:W-:Y:S01]  /*1500*/  WARPGROUP.ARRIVE ;  /* 0x00000000000079c5 */ /* 0x000fe20000000000 */
[----:B------:R-:W-:Y:S01]  /*1510*/  UMOV UR9, 0x40000040 ;  /* 0x4000004000097882 */ /* 0x000fe20000000000 */
[----:B------:R-:W-:Y:S01]  /*1520*/  UMOV UR11, 0x40000000 ;  /* 0x40000000000b7882 */ /* 0x000fe20000000000 */
[----:B------:R-:W-:-:S03]  /*1530*/  UIADD3 UR7, UR6, 0x400, URZ ;  /* 0x0000040006077890 */ /* 0x000fc6000fffe03f */
[----:B------:R-:W-:-:S05]  /*1540*/  UMOV UR8, UR6 ;  /* 0x0000000600087c82 */ /* 0x000fca0008000000 */
[----:B------:R-:W-:-:S04]  /*1550*/  UIADD3 UR4, UR4, 0x36180, URZ ;  /* 0x0003618004047890 */ /* 0x000fc8000fffe03f */
[----:B------:R-:W-:-:S04]  /*1560*/  USHF.R.U32.HI UR4, URZ, 0x4, UR4 ;  /* 0x000000043f047899 */ /* 0x000fc80008011604 */
[----:B------:R-:W-:-:S04]  /*1570*/  ULOP3.LUT UR4, UR4, 0x3fff, URZ, 0xc0, !UPT ;  /* 0x00003fff04047892 */ /* 0x000fc8000f8ec03f */
[----:B------:R-:W-:-:S04]  /*1580*/  ULOP3.LUT UR4, UR4, 0x10000, URZ, 0xfc, !UPT ;  /* 0x0001000004047892 */ /* 0x000fc8000f8efc3f */
[----:B------:R-:W-:-:S07]  /*1590*/  ULEA UR5, UR41, UR4, 0x6 ;  /* 0x0000000429057291 */ /* 0x000fce000f8e303f */
[----:B------:R-:W-:Y:S02]  /*15a0*/  UMOV UR10, UR5 ;  /* 0x00000005000a7c82 */ /* 0x000fe40008000000 */
[----:B------:R-:W-:Y:S01]  /*15b0*/  IGMMA.64x8x32.S8.S8 R28, gdesc[UR8], RZ, !UPT, gsb0 ;  /* 0x00000000081c79f1 */ /* 0x000fe2000c0410ff */
[----:B------:R-:W-:Y:S01]  /*15c0*/  UMOV UR8, UR7 ;  /* 0x0000000700087c82 */ /* 0x000fe20008000000 */
[----:B------:R-:W-:Y:S01]  /*15d0*/  UMOV UR9, 0x40000040 ;  /* 0x4000004000097882 */ /* 0x000fe20000000000 */
[----:B------:R-:W-:Y:S01]  /*15e0*/  UIADD3 UR7, UR6, 0x402, URZ ;  /* 0x0000040206077890 */ /* 0x000fe2000fffe03f */
[----:B------:R-:W-:Y:S02]  /*15f0*/  WARPGROUP.DEPBAR.LE gsb0, 0x0 ;  /* 0x00008000000079c5 */ /* 0x000fe40000010000 */
[----:B------:R-:W-:-:S06]  /*1600*/  WARPGROUP.ARRIVE ;  /* 0x00000000000079c5 */ /* 0x000fcc0000000000 */
[----:B------:R-:W-:Y:S01]  /*1610*/  IGMMA.64x8x32.S8.S8 R24, gdesc[UR8], RZ, !UPT, gsb0 ;  /* 0x00000000081879f1 */ /* 0x000fe2000c0410ff */
[----:B------:R-:W-:Y:S02]  /*1620*/  UIADD3 UR8, UR6, 0x2, URZ ;  /* 0x0000000206087890 */ /* 0x000fe4000fffe03f */
[----:B------:R-:W-:Y:S01]  /*1630*/  UIADD3 UR10, UR5, 0x2, URZ ;  /* 0x00000002050a7890 */ /* 0x000fe2000fffe03f */
[----:B------:R-:W-:Y:S01]  /*1640*/  UMOV UR9, 0x40000040 ;  /* 0x4000004000097882 */ /* 0x000fe20000000000 */
[----:B------:R-:W-:Y:S01]  /*1650*/  UMOV UR11, 0x40000000 ;  /* 0x40000000000b7882 */ /* 0x000fe20000000000 */
[----:B------:R-:W-:Y:S02]  /*1660*/  WARPGROUP.DEPBAR.LE gsb0, 0x0 ;  /* 0x00008000000079c5 */ /* 0x000fe40000010000 */
[----:B------:R-:W-:-:S06]  /*1670*/  WARPGROUP.ARRIVE ;  /* 0x00000000000079c5 */ /* 0x000fcc0000000000 */
[----:B------:R-:W-:Y:S01]  /*1680*/  IGMMA.64x8x32.S8.S8 R28, gdesc[UR8], R28, gsb0 ;  /* 0x00000000081c79f1 */ /* 0x000fe2000804101c */
[----:B------:R-:W-:Y:S01]  /*1690*/  UMOV UR8, UR7 ;  /* 0x0000000700087c82 */ /* 0x000fe20008000000 */
[----:B------:R-:W-:Y:S01]  /*16a0*/  UMOV UR9, 0x40000040 ;  /* 0x4000004000097882 */ /* 0x000fe20000000000 */
[----:B------:R-:W-:Y:S01]  /*16b0*/  UIADD3 UR7, UR6, 0x404, URZ ;  /* 0x0000040406077890 */ /* 0x000fe2000fffe03f */
[----:B------:R-:W-:Y:S02]  /*16c0*/  WARPGROUP.DEPBAR.LE gsb0, 0x0 ;  /* 0x00008000000079c5 */ /* 0x000fe40000010000 */
[----:B------:R-:W-:-:S06]  /*16d0*/  WARPGROUP.ARRIVE ;  /* 0x00000000000079c5 */ /* 0x000fcc0000000000 */
[----:B------:R-:W-:Y:S01]  /*16e0*/  IGMMA.64x8x32.S8.S8 R24, gdesc[UR8], R24, gsb0 ;  /* 0x00000000081879f1 */ /* 0x000fe20008041018 */
        /* <DEDUP_REMOVED lines=9> */
[----:B------:R-:W-:Y:S02]  /*1780*/  WARPGROUP.DEPBAR.LE gsb0, 0x0 ;  /* 0x00008000000079c5 */ /* 0x000fe40000010000 */
[----:B------:R-:W-:-:S06]  /*1790*/  WARPGROUP.ARRIVE ;  /* 0x00000000000079c5 */ /* 0x000fcc0000000000 */
[----:B------:R-:W-:Y:S01]  /*17a0*/  IGMMA.64x8x32.S8.S8 R24, gdesc[UR8], R24, gsb0 ;  /* 0x00000000081879f1 */ /* 0x000fe20008041018 */
[----:B------:R-:W-:Y:S02]  /*17b0*/  UIADD3 UR8, UR6, 0x6, URZ ;  /* 0x0000000606087890 */ /* 0x000fe4000fffe03f */
[----:B------:R-:W-:Y:S01]  /*17c0*/  UIADD3 UR10, UR5, 0x6, URZ ;  /* 0x00000006050a7890 */ /* 0x000fe2000fffe03f */
[----:B------:R-:W-:Y:S01]  /*17d0*/  UMOV UR9, 0x40000040 ;  /* 0x4000004000097882 */ /* 0x000fe20000000000 */
[----:B------:R-:W-:Y:S01]  /*17e0*/  UMOV UR11, 0x40000000 ;  /* 0x40000000000b7882 */ /* 0x000fe20000000000 */
[----:B------:R-:W-:Y:S01]  /*17f0*/  UIADD3 UR6, UR6, 0x406, URZ ;  /* 0x0000040606067890 */ /* 0x000fe2000fffe03f */
[----:B------:R-:W-:Y:S02]  /*1800*/  WARPGROUP.DEPBAR.LE gsb0, 0x0 ;  /* 0x00008000000079c5 */ /* 0x000fe40000010000 */
[----:B------:R-:W-:-:S06]  /*1810*/  WARPGROUP.ARRIVE ;  /* 0x00000000000079c5 */ /* 0x000fcc0000000000 */
[----:B------:R-:W-:Y:S01]  /*1820*/  IGMMA.64x8x32.S8.S8 R28, gdesc[UR8], R28, gsb0 ;  /* 0x00000000081c79f1 */ /* 0x000fe2000804101c */
[----:B------:R-:W-:Y:S01]  /*1830*/  UMOV UR8, UR6 ;  /* 0x0000000600087c82 */ /* 0x000fe20008000000 */
[----:B------:R-:W-:Y:S01]  /*1840*/  UMOV UR9, 0x40000040 ;  /* 0x4000004000097882 */ /* 0x000fe20000000000 */
[----:B------:R-:W-:Y:S02]  /*1850*/  WARPGROUP.DEPBAR.LE gsb0, 0x0 ;  /* 0x00008000000079c5 */ /* 0x000fe40000010000 */
[----:B------:R-:W-:-:S06]  /*1860*/  WARPGROUP.ARRIVE ;  /* 0x00000000000079c5 */ /* 0x000fcc0000000000 */
[----:B------:R-:W-:Y:S03]  /*1870*/  IGMMA.64x8x32.S8.S8 R24, gdesc[UR8], R24, gsb0 ;  /* 0x00000000081879f1 */ /* 0x000fe60008041018 */
[----:B------:R-:W-:Y:S02]  /*1880*/  WARPGROUP.DEPBAR.LE gsb0, 0x0 ;  /* 0x00008000000079c5 */ /* 0x000fe40000010000 */
[----:B------:R-:W-:Y:S05]  /*1890*/  @!P2 BRA `(.L_x_19) ;  /* 0x000000040084a947 */ /* 0x000fea0003800000 */
[----:B------:R-:W-:Y:S01]  /*18a0*/  UIADD3 UR5, UR41, 0x1, URZ ;  /* 0x0000000129057890 */ /* 0x000fe2000fffe03f */
[----:B01----:R-:W-:Y:S02]  /*18b0*/  IMAD.U32 R0, RZ, RZ, UR44 ;  /* 0x0000002cff007e24 */ /* 0x003fe4000f8e00ff */
[----:B------:R-:W-:Y:S01]  /*18c0*/  IMAD.U32 R2, RZ, RZ, UR41 ;  /* 0x00000029ff027e24 */ /* 0x000fe2000f8e00ff */
[----:B------:R-:W-:-:S04]  /*18d0*/  UISETP.NE.AND UP0, UPT, UR5, 0x9, UPT ;  /* 0x000000090500788c */ /* 0x000fc8000bf05270 */
[----:B------:R-:W-:Y:S02]  /*18e0*/  USEL UR6, URZ, 0x1, UP0 ;  /* 0x000000013f067887 */ /* 0x000fe40008000000 */
[----:B------:R-:W-:Y:S02]  /*18f0*/  USEL UR5, UR5, URZ, UP0 ;  /* 0x0000003f05057287 */ /* 0x000fe40008000000 */
[----:B------:R-:W-:-:S06]  /*1900*/  ULOP3.LUT UR6, UR40, UR6, URZ, 0x3c, !UPT ;  /* 0x0000000628067292 */ /* 0x000fcc000f8e3c3f */
[----:B------:R-:W-:-:S07]  /*1910*/  IMAD.U32 R6, RZ, RZ, UR6 ;  /* 0x00000006ff067e24 */ /* 0x000fce000f8e00ff */
.L_x_26:
[----:B0-----:R-:W-:Y:S05]  /*1920*/  @!P0 BRA `(.L_x_20) ;  /* 0x0000000000048947 */ /* 0x001fea0003800000 */
[----:B------:R-:W-:Y:S01]  /*1930*/  BPT.TRAP 0x1 ;  /* 0x000000040000795c */ /* 0x000fe20000300000 */
.L_x_20:
[----:B------:R-:W0:Y:S01]  /*1940*/  S2UR UR7, SR_CgaCtaId ;  /* 0x00000000000779c3 */ /* 0x000e220000008800 */
[----:B------:R-:W-:Y:S01]  /*1950*/  UMOV UR6, 0x400 ;  /* 0x0000040000067882 */ /* 0x000fe20000000000 */
[----:B------:R-:W-:Y:S01]  /*1960*/  IMAD.U32 R4, RZ, RZ, UR5 ;  /* 0x00000005ff047e24 */ /* 0x000fe2000f8e00ff */
[----:B------:R-:W-:Y:S01]  /*1970*/  SHF.L.U32 R3, R6, 0x1f, RZ ;  /* 0x0000001f06037819 */ /* 0x000fe200000006ff */
[----:B0-----:R-:W-:-:S06]  /*1980*/  ULEA UR6, UR7, UR6, 0x18 ;  /* 0x0000000607067291 */ /* 0x001fcc000f8ec03f */
[----:B------:R-:W-:-:S04]  /*1990*/  IMAD.U32 R5, RZ, RZ, UR6 ;  /* 0x00000006ff057e24 */ /* 0x000fc8000f8e00ff */
[----:B------:R-:W-:-:S04]  /*19a0*/  IMAD R4, R4, 0x8, R5 ;  /* 0x0000000804047824 */ /* 0x000fc800078e0205 */
[----:B------:R0:W1:Y:S01]  /*19b0*/  SYNCS.PHASECHK.TRANS64.TRYWAIT P1, [R4+URZ], R3 ;  /* 0x00000003040075a7 */ /* 0x000062000802017f */
[----:B------:R-:W-:Y:S05]  /*19c0*/  @!P0 BRA `(.L_x_21) ;  /* 0x0000000000048947 */ /* 0x000fea0003800000 */
[----:B------:R-:W-:Y:S01]  /*19d0*/  BPT.TRAP 0x1 ;  /* 0x000000040000795c */ /* 0x000fe20000300000 */
.L_x_21:
[----:B-1----:R-:W-:Y:S05]  /*19e0*/  @P1 BRA `(.L_x_22) ;  /* 0x0000000000081947 */ /* 0x002fea0003800000 */
[----:B------:R-:W1:Y:S02]  /*19f0*/  SYNCS.PHASECHK.TRANS64.TRYWAIT P1, [R4+URZ], R3 ;  /* 0x00000003040075a7 */ /* 0x000e64000802017f */
[----:B-1----:R-:W-:Y:S05]  /*1a00*/  @!P1 BRA `(.L_x_23) ;  /* 0x0000003000809947 */ /* 0x002fea0003800000 */
.L_x_22:
[----:B------:R-:W-:Y:S01]  /*1a10*/  ULEA UR6, UR5, UR4, 0x6 ;  /* 0x0000000405067291 */ /* 0x000fe2000f8e303f */
[----:B------:R-:W-:Y:S01]  /*1a20*/  WARPGROUP.ARRIVE ;  /* 0x00000000000079c5 */ /* 0x000fe20000000000 */
[----:B------:R-:W-:Y:S01]  /*1a30*/  UIMAD UR7, UR5, 0x600, UR45 ;  /* 0x00000600050778a4 */ /* 0x000fe2000f8e022d */
[----:B------:R-:W-:Y:S01]  /*1a40*/  UMOV UR11, 0x40000000 ;  /* 0x40000000000b7882 */ /* 0x000fe20000000000 */
[----:B------:R-:W-:Y:S02]  /*1a50*/  UMOV UR9, 0x40000040 ;  /* 0x4000004000097882 */ /* 0x000fe40000000000 */
[----:B------:R-:W-:Y:S01]  /*1a60*/  UIADD3 UR12, UR7, 0x400, URZ ;  /* 0x00000400070c7890 */ /* 0x000fe2000fffe03f */
[----:B------:R-:W-:Y:S02]  /*1a70*/  UMOV UR10, UR6 ;  /* 0x00000006000a7c82 */ /* 0x000fe40008000000 */
[----:B------:R-:W-:Y:S02]  /*1a80*/  UMOV UR8, UR7 ;  /* 0x0000000700087c82 */ /* 0x000fe40008000000 */
[----:B------:R-:W-:Y:S01]  /*1a90*/  IGMMA.64x8x32.S8.S8 R28, gdesc[UR8], R28, gsb0 ;  /* 0x00000000081c79f1 */ /* 0x000fe2000804101c */
[----:B------:R-:W-:Y:S01]  /*1aa0*/  UMOV UR9, 0x40000040 ;  /* 0x4000004000097882 */ /* 0x000fe20000000000 */
[----:B------:R-:W-:Y:S01]  /*1ab0*/  UMOV UR8, UR12 ;  /* 0x0000000c00087c82 */ /* 0x000fe20008000000 */
[----:B------:R-:W-:Y:S01]  /*1ac0*/  UIADD3 UR12, UR7, 0x402, URZ ;  /* 0x00000402070c7890 */ /* 0x000fe2000fffe03f */
[----:B------:R-:W-:-:S02]  /*1ad0*/  WARPGROUP.DEPBAR.LE gsb0, 0x0 ;  /* 0x00008000000079c5 */ /* 0x000fc40000010000 */
        /* <DEDUP_REMOVED lines=42> */
[----:B------:R-:W-:Y:S01]  /*1d80*/  BPT.TRAP 0x1 ;  /* 0x000000040000795c */ /* 0x000fe20000300000 */
.L_x_24:
[----:B01----:R-:W-:Y:S01]  /*1d90*/  IMAD R3, R2, 0x8, R5 ;  /* 0x0000000802037824 */ /* 0x003fe200078e0205 */
[----:B------:R-:W-:-:S03]  /*1da0*/  ISETP.GT.U32.AND P1, PT, R18, 0x1, PT ;  /* 0x000000011200780c */ /* 0x000fc60003f24070 */
[----:B------:R-:W-:-:S05]  /*1db0*/  VIADD R3, R3, 0x48 ;  /* 0x0000004803037836 */ /* 0x000fca0000000000 */
[----:B------:R-:W-:-:S04]  /*1dc0*/  PRMT R3, RZ, 0x654, R3 ;  /* 0x00000654ff037816 */ /* 0x000fc80000000003 */
[----:B------:R0:W-:Y:S01]  /*1dd0*/  SYNCS.ARRIVE.TRANS64.RED.A1T0 RZ, [R3+URZ], RZ ;  /* 0x000000ff03ff79a7 */ /* 0x0001e2000810043f */
[----:B------:R-:W-:Y:S05]  /*1de0*/  @P1 BRA `(.L_x_25) ;  /* 0x0000000000041947 */ /* 0x000fea0003800000 */
[----:B------:R-:W-:Y:S01]  /*1df0*/  BPT.TRAP 0x1 ;  /* 0x000000040000795c */ /* 0x000fe20000300000 */
.L_x_25:
[----:B------:R-:W-:Y:S01]  /*1e00*/  UIADD3 UR5, UR5, 0x1, URZ ;  /* 0x0000000105057890 */ /* 0x000fe2000fffe03f */
[----:B------:R-:W-:Y:S01]  /*1e10*/  ISETP.GT.AND P2, PT, R0, 0x1, PT ;  /* 0x000000010000780c */ /* 0x000fe20003f44270 */
[----:B------:R-:W-:Y:S02]  /*1e20*/  VIADD R2, R2, 0x1 ;  /* 0x0000000102027836 */ /* 0x000fe40000000000 */
[----:B------:R-:W-:Y:S01]  /*1e30*/  UISETP.NE.AND UP0, UPT, UR5, 0x9, UPT ;  /* 0x000000090500788c */ /* 0x000fe2000bf05270 */
[----:B------:R-:W-:Y:S02]  /*1e40*/  VIADD R0, R0, 0xffffffff ;  /* 0xffffffff00007836 */ /* 0x000fe40000000000 */
[C---:B------:R-:W-:Y:S01]  /*1e50*/  ISETP.NE.AND P1, PT, R2.reuse, 0x9, PT ;  /* 0x000000090200780c */ /* 0x040fe20003f25270 */
[----:B------:R-:W-:Y:S02]  /*1e60*/  USEL UR6, URZ, 0x1, UP0 ;  /* 0x000000013f067887 */ /* 0x000fe40008000000 */
[----:B------:R-:W-:Y:S01]  /*1e70*/  USEL UR5, UR5, URZ, UP0 ;  /* 0x0000003f05057287 */ /* 0x000fe20008000000 */
[----:B------:R-:W-:-:S03]  /*1e80*/  SEL R2, R2, RZ, P1 ;  /* 0x000000ff02027207 */ /* 0x000fc60000800000 */
[----:B------:R-:W-:Y:S01]  /*1e90*/  LOP3.LUT R6, R6, UR6, RZ, 0x3c, !PT ;  /* 0x0000000606067c12 */ /* 0x000fe2000f8e3cff */
[----:B------:R-:W-:Y:S07]  /*1ea0*/  @P2 BRA `(.L_x_26) ;  /* 0xfffffff8009c2947 */ /* 0x000fee000383ffff */
.L_x_19:
[----:B01----:R-:W0:Y:S02]  /*1eb0*/  LDC R0, c[0x0][0x28c] ;  /* 0x0000a300ff007b82 */ /* 0x003e240000000800 */
[----:B0-----:R-:W-:-:S13]  /*1ec0*/  ISETP.GE.AND P1, PT, R0, 0x1, PT ;  /* 0x000000010000780c */ /* 0x001fda0003f26270 */
[----:B------:R-:W-:Y:S05]  /*1ed0*/  @!P1 BRA `(.L_x_27) ;  /* 0x0000000000389947 */ /* 0x000fea0003800000 */
[----:B------:R-:W-:Y:S05]  /*1ee0*/  @!P0 BRA `(.L_x_28) ;  /* 0x0000000000048947 */ /* 0x000fea0003800000 */
[----:B------:R-:W-:Y:S01]  /*1ef0*/  BPT.TRAP 0x1 ;  /* 0x000000040000795c */ /* 0x000fe20000300000 */
.L_x_28:
[----:B------:R-:W-:Y:S01]  /*1f00*/  UIADD3 UR6, UR44, UR41, URZ ;  /* 0x000000292c067290 */ /* 0x000fe2000fffe03f */
[----:B------:R-:W-:-:S03]  /*1f10*/  ISETP.GT.U32.AND P0, PT, R18, 0x1, PT ;  /* 0x000000011200780c */ /* 0x000fc60003f04070 */
[----:B------:R-:W-:-:S04]  /*1f20*/  UIMAD.WIDE.U32 UR4, UR6, 0x38e38e39, URZ ;  /* 0x38e38e39060478a5 */ /* 0x000fc8000f8e003f */
[----:B------:R-:W-:-:S04]  /*1f30*/  USHF.R.U32.HI UR4, URZ, 0x1, UR5 ;  /* 0x000000013f047899 */ /* 0x000fc80008011605 */
[----:B------:R-:W-:-:S06]  /*1f40*/  UIMAD UR6, UR4, -0x9, UR6 ;  /* 0xfffffff7040678a4 */ /* 0x000fcc000f8e0206 */
[----:B------:R-:W-:-:S04]  /*1f50*/  IMAD.U32 R0, RZ, RZ, UR6 ;  /* 0x00000006ff007e24 */ /* 0x000fc8000f8e00ff */
[----:B------:R-:W-:-:S04]  /*1f60*/  IMAD R0, R0, 0x8, R5 ;  /* 0x0000000800007824 */ /* 0x000fc800078e0205 */
[----:B------:R-:W-:-:S05]  /*1f70*/  VIADD R0, R0, 0x48 ;  /* 0x0000004800007836 */ /* 0x000fca0000000000 */
[----:B------:R-:W-:-:S04]  /*1f80*/  PRMT R0, RZ, 0x654, R0 ;  /* 0x00000654ff007816 */ /* 0x000fc80000000000 */
[----:B------:R0:W-:Y:S01]  /*1f90*/  SYNCS.ARRIVE.TRANS64.RED.A1T0 RZ, [R0+URZ], RZ ;  /* 0x000000ff00ff79a7 */ /* 0x0001e2000810043f */
[----:B------:R-:W-:Y:S05]  /*1fa0*/  @P0 BRA `(.L_x_27) ;  /* 0x0000000000040947 */ /* 0x000fea0003800000 */
[----:B------:R-:W-:Y:S01]  /*1fb0*/  BPT.TRAP 0x1 ;  /* 0x000000040000795c */ /* 0x000fe20000300000 */
.L_x_27:
[----:B------:R-:W1:Y:S01]  /*1fc0*/  LDC R3, c[0x0][0x288] ;  /* 0x0000a200ff037b82 */ /* 0x000e620000000800 */
[----:B------:R-:W-:Y:S01]  /*1fd0*/  IMAD.SHL.U32 R4, R38, 0x8, RZ ;  /* 0x0000000826047824 */ /* 0x000fe200078e00ff */
[----:B------:R-:W-:Y:S01]  /*1fe0*/  UIADD3 UR41, UR43, UR41, URZ ;  /* 0x000000292b297290 */ /* 0x000fe2000fffe03f */
[C---:B------:R-:W-:Y:S01]  /*1ff0*/  IMAD.SHL.U32 R2, R22.reuse, 0x2, RZ ;  /* 0x0000000216027824 */ /* 0x040fe200078e00ff */
[----:B------:R-:W-:Y:S01]  /*2000*/  ULDC UR7, c[0x0][0x284] ;  /* 0x0000a10000077ab9 */ /* 0x000fe20000000800 */
[----:B------:R-:W-:Y:S01]  /*2010*/  IMAD R8, R37, 0xc0, RZ ;  /* 0x000000c025087824 */ /* 0x000fe200078e02ff */
[----:B------:R-:W-:Y:S01]  /*2020*/  UISETP.GT.U32.AND UP0, UPT, UR41, 0x8, UPT ;  /* 0x000000082900788c */ /* 0x000fe2000bf04070 */
[----:B0-----:R-:W-:Y:S01]  /*2030*/  LOP3.LUT R0, R22, 0x3, RZ, 0xc0, !PT ;  /* 0x0000000316007812 */ /* 0x001fe200078ec0ff */
[----:B------:R-:W-:Y:S01]  /*2040*/  UISETP.GE.U32.AND UP1, UPT, UR43, 0x9, UPT ;  /* 0x000000092b00788c */ /* 0x000fe2000bf26070 */
[----:B------:R-:W-:Y:S01]  /*2050*/  LOP3.LUT R9, R2, 0x6, RZ, 0xc0, !PT ;  /* 0x0000000602097812 */ /* 0x000fe200078ec0ff */
[----:B------:R-:W-:Y:S01]  /*2060*/  UISETP.LT.U32.AND UP0, UPT, UR43, 0x9, UP0 ;  /* 0x000000092b00788c */ /* 0x000fe20008701070 */
[----:B------:R-:W-:Y:S01]  /*2070*/  SHF.R.S32.HI R14, RZ, 0x1f, R39 ;  /* 0x0000001fff0e7819 */ /* 0x000fe20000011427 */
[----:B------:R-:W-:Y:S01]  /*2080*/  UIMAD.WIDE.U32 UR4, UR41, 0x38e38e39, URZ ;  /* 0x38e38e39290478a5 */ /* 0x000fe2000f8e003f */
[----:B------:R-:W-:Y:S01]  /*2090*/  LOP3.LUT R2, R4, R9, RZ, 0xfc, !PT ;  /* 0x0000000904027212 */ /* 0x000fe200078efcff */
[----:B------:R-:W-:Y:S01]  /*20a0*/  USEL UR6, URZ, 0x1, !UP0 ;  /* 0x000000013f067887 */ /* 0x000fe2000c000000 */
[----:B------:R-:W-:Y:S01]  /*20b0*/  ULDC.64 UR8, c[0x0][0x5d0] ;  /* 0x0001740000087ab9 */ /* 0x000fe20000000a00 */
[----:B------:R-:W-:-:S02]  /*20c0*/  USHF.R.U32.HI UR4, URZ, 0x1, UR5 ;  /* 0x000000013f047899 */ /* 0x000fc40008011605 */
[----:B------:R-:W-:Y:S02]  /*20d0*/  ULOP3.LUT UR40, UR40, UR6, URZ, 0x3c, !UPT ;  /* 0x0000000628287292 */ /* 0x000fe4000f8e3c3f */
[----:B------:R-:W-:Y:S02]  /*20e0*/  UIMAD UR41, UR4, -0x9, UR41 ;  /* 0xfffffff7042978a4 */ /* 0x000fe4000f8e0229 */
[----:B------:R-:W-:Y:S01]  /*20f0*/  @UP1 ULOP3.LUT UR40, UR40, 0x1, UR4, 0x78, !UPT ;  /* 0x0000000128281892 */ /* 0x000fe2000f8e7804 */
[----:B-1----:R-:W-:Y:S01]  /*2100*/  ISETP.GE.AND P0, PT, R4, R3, PT ;  /* 0x000000030400720c */ /* 0x002fe20003f06270 */
[----:B------:R-:W-:Y:S01]  /*2110*/  IMAD R7, R0, -0x2, R3 ;  /* 0xfffffffe00077824 */ /* 0x000fe200078e0203 */
[----:B------:R-:W-:Y:S01]  /*2120*/  SHF.R.S32.HI R3, RZ, 0x1f, R2 ;  /* 0x0000001fff037819 */ /* 0x000fe20000011402 */
[----:B------:R-:W-:Y:S01]  /*2130*/  IMAD R0, R14, UR8, RZ ;  /* 0x000000080e007c24 */ /* 0x000fe2000f8e02ff */
[----:B------:R-:W-:Y:S01]  /*2140*/  ISETP.GE.OR P0, PT, R8, UR7, P0 ;  /* 0x0000000708007c0c */ /* 0x000fe20008706670 */
[----:B------:R-:W-:-:S02]  /*2150*/  IMAD.IADD R49, R7, 0x1, -R4 ;  /* 0x0000000107317824 */ /* 0x000fc400078e0a04 */
[C---:B------:R-:W-:Y:S02]  /*2160*/  IMAD R5, R39.reuse, UR9, R0 ;  /* 0x0000000927057c24 */ /* 0x040fe4000f8e0200 */
[----:B------:R-:W-:-:S04]  /*2170*/  IMAD.WIDE.U32 R2, R39, UR8, R2 ;  /* 0x0000000827027c25 */ /* 0x000fc8000f8e0002 */
[----:B------:R-:W-:Y:S02]  /*2180*/  IMAD.IADD R5, R3, 0x1, R5 ;  /* 0x0000000103057824 */ /* 0x000fe400078e0205 */
[----:B------:R-:W-:Y:S02]  /*2190*/  IMAD.MOV.U32 R0, RZ, RZ, -0x1 ;  /* 0xffffffffff007424 */ /* 0x000fe400078e00ff */
[----:B------:R-:W-:Y:S01]  /*21a0*/  IMAD.MOV.U32 R4, RZ, RZ, R2 ;  /* 0x000000ffff047224 */ /* 0x000fe200078e0002 */
[----:B------:R-:W-:Y:S06]  /*21b0*/  @P0 BRA `(.L_x_29) ;  /* 0x0000000800b80947 */ /* 0x000fec0003800000 */
[----:B------:R-:W0:Y:S01]  /*21c0*/  LDC.64 R42, c[0x0][0x5c8] ;  /* 0x00017200ff2a7b82 */ /* 0x000e220000000a00 */
[----:B------:R-:W-:Y:S01]  /*21d0*/  IMAD.WIDE R2, R37, 0xc0, R32 ;  /* 0x000000c025027825 */ /* 0x000fe200078e0220 */
[----:B------:R-:W-:Y:S01]  /*21e0*/  ULDC.64 UR4, c[0x0][0x5c0] ;  /* 0x0001700000047ab9 */ /* 0x000fe20000000a00 */
[----:B------:R-:W-:Y:S02]  /*21f0*/  BSSY B0, `(.L_x_29) ;  /* 0x00000aa000007945 */ /* 0x000fe40003800000 */
[----:B------:R-:W-:Y:S02]  /*2200*/  IMAD.IADD R48, R35, 0x1, -R8 ;  /* 0x0000000123307824 */ /* 0x000fe400078e0a08 */
[-C--:B0-----:R-:W-:Y:S02]  /*2210*/  IMAD R6, R3, R42.reuse, RZ ;  /* 0x0000002a03067224 */ /* 0x081fe400078e02ff */
[----:B------:R-:W-:-:S04]  /*2220*/  IMAD.WIDE.U32 R4, R2, R42, R4 ;  /* 0x0000002a02047225 */ /* 0x000fc800078e0004 */
[----:B------:R-:W-:Y:S01]  /*2230*/  IMAD R7, R2, R43, R6 ;  /* 0x0000002b02077224 */ /* 0x000fe200078e0206 */
[----:B------:R-:W-:Y:S01]  /*2240*/  IADD3 R10, P0, R4, UR4, RZ ;  /* 0x00000004040a7c10 */ /* 0x000fe2000ff1e0ff */
[----:B------:R-:W-:Y:S02]  /*2250*/  IMAD R13, R43, 0x78, RZ ;  /* 0x000000782b0d7824 */ /* 0x000fe400078e02ff */
[----:B------:R-:W-:Y:S01]  /*2260*/  IMAD.IADD R7, R5, 0x1, R7 ;  /* 0x0000000105077824 */ /* 0x000fe200078e0207 */
[----:B------:R-:W-:-:S04]  /*2270*/  LEA R6, P1, R42, R10, 0x3 ;  /* 0x0000000a2a067211 */ /* 0x000fc800078218ff */
[----:B------:R-:W-:Y:S02]  /*2280*/  IADD3.X R11, R7, UR5, RZ, P0, !PT ;  /* 0x00000005070b7c10 */ /* 0x000fe400087fe4ff */
[----:B-----5:R-:W-:Y:S02]  /*2290*/  ISETP.NE.AND P0, PT, R34, RZ, PT ;  /* 0x000000ff2200720c */ /* 0x020fe40003f05270 */
[----:B------:R-:W-:-:S03]  /*22a0*/  LEA.HI.X R7, R42, R11, R43, 0x3, P1 ;  /* 0x0000000b2a077211 */ /* 0x000fc600008f1c2b */
[----:B------:R-:W-:-:S04]  /*22b0*/  IMAD.WIDE.U32 R4, R42, 0x78, R6 ;  /* 0x000000782a047825 */ /* 0x000fc800078e0006 */
[----:B------:R-:W-:Y:S02]  /*22c0*/  IMAD.IADD R13, R5, 0x1, R13 ;  /* 0x00000001050d7824 */ /* 0x000fe400078e020d */
[----:B------:R-:W-:Y:S02]  /*22d0*/  IMAD.MOV.U32 R12, RZ, RZ, R4 ;  /* 0x000000ffff0c7224 */ /* 0x000fe400078e0004 */
[----:B------:R-:W-:Y:S05]  /*22e0*/  @!P0 BRA `(.L_x_30) ;  /* 0x0000000400d88947 */ /* 0x000fea0003800000 */
[----:B------:R-:W0:Y:S01]  /*22f0*/  LDC.64 R44, c[0x0][0x5b0] ;  /* 0x00016c00ff2c7b82 */ /* 0x000e220000000a00 */
[----:B------:R-:W-:Y:S01]  /*2300*/  IMAD R4, R38, 0x8, R9 ;  /* 0x0000000826047824 */ /* 0x000fe200078e0209 */
[----:B------:R-:W-:Y:S01]  /*2310*/  ULDC.64 UR4, c[0x0][0x5b8] ;  /* 0x00016e0000047ab9 */ /* 0x000fe20000000a00 */
[----:B------:R-:W-:Y:S01]  /*2320*/  ISETP.GE.AND P1, PT, R49, 0x1, PT ;  /* 0x000000013100780c */ /* 0x000fe20003f26270 */
[----:B------:R-:W-:Y:S01]  /*2330*/  IMAD R8, R14, UR4, RZ ;  /* 0x000000040e087c24 */ /* 0x000fe2000f8e02ff */
[----:B------:R-:W-:Y:S01]  /*2340*/  BSSY B1, `(.L_x_31) ;  /* 0x000000f000017945 */ /* 0x000fe20003800000 */
[----:B------:R-:W-:Y:S02]  /*2350*/  SHF.R.S32.HI R5, RZ, 0x1f, R4 ;  /* 0x0000001fff057819 */ /* 0x000fe40000011404 */
[----:B------:R-:W1:Y:S01]  /*2360*/  LDC.64 R46, c[0x0][0x5a8] ;  /* 0x00016a00ff2e7b82 */ /* 0x000e620000000a00 */
[C---:B------:R-:W-:Y:S01]  /*2370*/  IMAD R9, R39.reuse, UR5, R8 ;  /* 0x0000000527097c24 */ /* 0x040fe2000f8e0208 */
[----:B------:R-:W-:Y:S01]  /*2380*/  ISETP.LT.OR P3, PT, R48, 0x1, !P1 ;  /* 0x000000013000780c */ /* 0x000fe20004f61670 */
[----:B------:R-:W-:-:S04]  /*2390*/  IMAD.WIDE.U32 R14, R39, UR4, R4 ;  /* 0x00000004270e7c25 */ /* 0x000fc8000f8e0004 */
[----:B------:R-:W-:Y:S02]  /*23a0*/  IMAD.IADD R9, R15, 0x1, R9 ;  /* 0x000000010f097824 */ /* 0x000fe400078e0209 */
[----:B------:R-:W-:Y:S02]  /*23b0*/  IMAD.MOV.U32 R8, RZ, RZ, R14 ;  /* 0x000000ffff087224 */ /* 0x000fe400078e000e */
[-C--:B0-----:R-:W-:Y:S02]  /*23c0*/  IMAD R20, R3, R44.reuse, RZ ;  /* 0x0000002c03147224 */ /* 0x081fe400078e02ff */
[----:B------:R-:W-:-:S04]  /*23d0*/  IMAD.WIDE.U32 R4, R2, R44, R8 ;  /* 0x0000002c02047225 */ /* 0x000fc800078e0008 */
[----:B------:R-:W-:Y:S01]  /*23e0*/  IMAD R39, R2, R45, R20 ;  /* 0x0000002d02277224 */ /* 0x000fe200078e0214 */
[----:B-1----:R-:W-:-:S04]  /*23f0*/  IADD3 R20, P0, R4, R46, RZ ;  /* 0x0000002e04147210 */ /* 0x002fc80007f1e0ff */
[----:B------:R-:W-:Y:S01]  /*2400*/  IADD3.X R21, R47, R5, R39, P0, !PT ;  /* 0x000000052f157210 */ /* 0x000fe200007fe427 */
[----:B------:R-:W-:Y:S08]  /*2410*/  @P3 BRA `(.L_x_32) ;  /* 0x0000000000043947 */ /* 0x000ff00003800000 */
[----:B------:R0:W5:Y:S02]  /*2420*/  LDG.E.U8 R36, desc[UR38][R20.64] ;  /* 0x0000002614247981 */ /* 0x000164000c1e1100 */
.L_x_32:
[----:B------:R-:W-:Y:S05]  /*2430*/  BSYNC B1 ;  /* 0x0000000000017941 */ /* 0x000fea0003800000 */
.L_x_31:
[----:B-----5:R-:W-:Y:S01]  /*2440*/  LOP3.LUT R3, R36, 0xffff, RZ, 0xc0, !PT ;  /* 0x0000ffff24037812 */ /* 0x020fe200078ec0ff */
[----:B------:R-:W-:Y:S01]  /*2450*/  IMAD R38, R37, -0xc0, R35 ;  /* 0xffffff4025267824 */ /* 0x000fe200078e0223 */
[----:B------:R-:W-:Y:S01]  /*2460*/  ISETP.GE.AND P0, PT, R49, 0x2, PT ;  /* 0x000000023100780c */ /* 0x000fe20003f06270 */
[----:B------:R-:W-:Y:S01]  /*2470*/  IMAD.SHL.U32 R4, R44, 0x8, RZ ;  /* 0x000000082c047824 */ /* 0x000fe200078e00ff */
[----:B------:R-:W-:Y:S01]  /*2480*/  PRMT R3, R3, 0x8880, RZ ;  /* 0x0000888003037816 */ /* 0x000fe200000000ff */
[----:B------:R-:W-:Y:S01]  /*2490*/  BSSY B1, `(.L_x_33) ;  /* 0x0000010000017945 */ /* 0x000fe20003800000 */
[----:B------:R-:W-:Y:S02]  /*24a0*/  ISETP.LT.OR P2, PT, R38, 0x1, !P0 ;  /* 0x000000012600780c */ /* 0x000fe40004741670 */
[----:B------:R-:W-:Y:S01]  /*24b0*/  SHF.L.U64.HI R5, R44, 0x3, R45 ;  /* 0x000000032c057819 */ /* 0x000fe2000001022d */
[----:B------:R-:W-:Y:S01]  /*24c0*/  IMAD.MOV.U32 R37, RZ, RZ, R3 ;  /* 0x000000ffff257224 */ /* 0x000fe200078e0003 */
[----:B------:R-:W-:-:S03]  /*24d0*/  ISETP.LT.OR P0, PT, R38, 0x9, !P0 ;  /* 0x000000092600780c */ /* 0x000fc60004701670 */
[----:B------:R-:W-:Y:S02]  /*24e0*/  IMAD R40, R37, R34, RZ ;  /* 0x0000002225287224 */ /* 0x000fe400078e02ff */
[----:B------:R-:W-:-:S04]  /*24f0*/  IMAD.WIDE.U32 R2, R2, R44, R4 ;  /* 0x0000002c02027225 */ /* 0x000fc800078e0004 */
[----:B------:R-:W-:Y:S01]  /*2500*/  @!P3 IMAD R37, R28, R23, R40 ;  /* 0x000000171c25b224 */ /* 0x000fe200078e0228 */
[----:B------:R-:W-:Y:S01]  /*2510*/  IADD3 R4, P4, P5, R14, R46, R2 ;  /* 0x0000002e0e047210 */ /* 0x000fe20007d9e002 */
[----:B------:R-:W-:-:S03]  /*2520*/  IMAD.IADD R3, R39, 0x1, R3 ;  /* 0x0000000127037824 */ /* 0x000fc600078e0203 */
[----:B------:R1:W-:Y:S01]  /*2530*/  @!P3 STG.E.U8 desc[UR38][R10.64], R37 ;  /* 0x000000250a00b986 */ /* 0x0003e2000c101126 */
[----:B------:R-:W-:Y:S01]  /*2540*/  IMAD.WIDE.U32 R38, R44, 0x78, R2 ;  /* 0x000000782c267825 */ /* 0x000fe200078e0002 */
[----:B------:R-:W-:Y:S07]  /*2550*/  @P2 BRA `(.L_x_34) ;  /* 0x00000000000c2947 */ /* 0x000fee0003800000 */
[----:B------:R-:W1:Y:S02]  /*2560*/  LDG.E.U8 R36, desc[UR38][R20.64+0x1] ;  /* 0x0000012614247981 */ /* 0x000e64000c1e1100 */
[----:B-1----:R-:W-:-:S05]  /*2570*/  PRMT R37, R36, 0x8880, RZ ;  /* 0x0000888024257816 */ /* 0x002fca00000000ff */
[----:B------:R-:W-:-:S07]  /*2580*/  IMAD R40, R37, R34, RZ ;  /* 0x0000002225287224 */ /* 0x000fce00078e02ff */
.L_x_34:
[----:B------:R-:W-:Y:S05]  /*2590*/  BSYNC B1 ;  /* 0x0000000000017941 */ /* 0x000fea0003800000 */
.L_x_33:
[----:B------:R-:W-:Y:S01]  /*25a0*/  @!P2 IMAD R29, R29, R23, R40 ;  /* 0x000000171d1da224 */ /* 0x000fe200078e0228 */
[----:B------:R-:W-:Y:S01]  /*25b0*/  ISETP.LT.OR P1, PT, R48, 0x9, !P1 ;  /* 0x000000093000780c */ /* 0x000fe20004f21670 */
[----:B------:R-:W-:Y:S01]  /*25c0*/  BSSY B1, `(.L_x_35) ;  /* 0x0000009000017945 */ /* 0x000fe20003800000 */
[----:B0-----:R-:W-:Y:S01]  /*25d0*/  LEA R21, P3, R44, R38, 0x3 ;  /* 0x000000262c157211 */ /* 0x001fe200078618ff */
[----:B-1----:R-:W-:Y:S01]  /*25e0*/  IMAD R37, R45, 0x78, RZ ;  /* 0x000000782d257824 */ /* 0x002fe200078e02ff */
[----:B------:R0:W-:Y:S01]  /*25f0*/  @!P2 STG.E.U8 desc[UR38][R10.64+0x1], R29 ;  /* 0x0000011d0a00a986 */ /* 0x0001e2000c101126 */
[----:B------:R-:W-:-:S08]  /*2600*/  IADD3.X R5, R9, R47, R3, P4, P5 ;  /* 0x0000002f09057210 */ /* 0x000fd000027ea403 */
[----:B------:R-:W-:Y:S05]  /*2610*/  @P1 BRA `(.L_x_36) ;  /* 0x00000000000c1947 */ /* 0x000fea0003800000 */
[----:B------:R-:W2:Y:S02]  /*2620*/  LDG.E.U8 R36, desc[UR38][R4.64] ;  /* 0x0000002604247981 */ /* 0x000ea4000c1e1100 */
[----:B--2---:R-:W-:-:S05]  /*2630*/  PRMT R3, R36, 0x8880, RZ ;  /* 0x0000888024037816 */ /* 0x004fca00000000ff */
[----:B------:R-:W-:-:S07]  /*2640*/  IMAD R40, R3, R34, RZ ;  /* 0x0000002203287224 */ /* 0x000fce00078e02ff */
.L_x_36:
[----:B------:R-:W-:Y:S05]  /*2650*/  BSYNC B1 ;  /* 0x0000000000017941 */ /* 0x000fea0003800000 */
.L_x_35:
[----:B0-----:R-:W-:Y:S01]  /*2660*/  @!P1 IMAD R11, R30, R23, R40 ;  /* 0x000000171e0b9224 */ /* 0x001fe200078e0228 */
[----:B------:R-:W-:Y:S01]  /*2670*/  BSSY B1, `(.L_x_37) ;  /* 0x0000009000017945 */ /* 0x000fe20003800000 */
[----:B------:R-:W-:Y:S02]  /*2680*/  @!P1 IMAD.MOV.U32 R2, RZ, RZ, R6 ;  /* 0x000000ffff029224 */ /* 0x000fe400078e0006 */
[----:B------:R-:W-:Y:S02]  /*2690*/  @!P1 IMAD.MOV.U32 R3, RZ, RZ, R7 ;  /* 0x000000ffff039224 */ /* 0x000fe400078e0007 */
[----:B------:R-:W-:-:S03]  /*26a0*/  IMAD.IADD R37, R39, 0x1, R37 ;  /* 0x0000000127257824 */ /* 0x000fc600078e0225 */
[----:B------:R0:W-:Y:S01]  /*26b0*/  @!P1 STG.E.U8 desc[UR38][R2.64], R11 ;  /* 0x0000000b02009986 */ /* 0x0001e2000c101126 */
[----:B------:R-:W-:Y:S05]  /*26c0*/  @P0 BRA `(.L_x_38) ;  /* 0x00000000000c0947 */ /* 0x000fea0003800000 */
[----:B------:R-:W0:Y:S02]  /*26d0*/  LDG.E.U8 R36, desc[UR38][R4.64+0x1] ;  /* 0x0000012604247981 */ /* 0x000e24000c1e1100 */
[----:B0-----:R-:W-:-:S05]  /*26e0*/  PRMT R3, R36, 0x8880, RZ ;  /* 0x0000888024037816 */ /* 0x001fca00000000ff */
[----:B------:R-:W-:-:S07]  /*26f0*/  IMAD R40, R3, R34, RZ ;  /* 0x0000002203287224 */ /* 0x000fce00078e02ff */
.L_x_38:
[----:B------:R-:W-:Y:S05]  /*2700*/  BSYNC B1 ;  /* 0x0000000000017941 */ /* 0x000fea0003800000 */
.L_x_37:
[----:B------:R-:W-:Y:S01]  /*2710*/  LEA.HI.X R4, R44, R37, R45, 0x3, P3 ;  /* 0x000000252c047211 */ /* 0x000fe200018f1c2d */
[----:B------:R-:W-:Y:S01]  /*2720*/  @!P0 IMAD R31, R31, R23, R40 ;  /* 0x000000171f1f8224 */ /* 0x000fe200078e0228 */
[-C--:B------:R-:W-:Y:S01]  /*2730*/  IADD3 R38, P3, P4, R14, R46.reuse, R38 ;  /* 0x0000002e0e267210 */ /* 0x080fe20007c7e026 */
[----:B0-----:R-:W-:Y:S01]  /*2740*/  @!P0 IMAD.MOV.U32 R2, RZ, RZ, R6 ;  /* 0x000000ffff028224 */ /* 0x001fe200078e0006 */
[C---:B------:R-:W-:Y:S01]  /*2750*/  ISETP.GE.AND P2, PT, R48.reuse, 0x81, PT ;  /* 0x000000813000780c */ /* 0x040fe20003f46270 */
[----:B------:R-:W-:Y:S01]  /*2760*/  @!P0 IMAD.MOV.U32 R3, RZ, RZ, R7 ;  /* 0x000000ffff038224 */ /* 0x000fe200078e0007 */
[----:B------:R-:W-:Y:S01]  /*2770*/  IADD3.X R39, R9, R47, R37, P3, P4 ;  /* 0x0000002f09277210 */ /* 0x000fe20001fe8425 */
[----:B------:R-:W-:Y:S01]  /*2780*/  BSSY B1, `(.L_x_39) ;  /* 0x000000b000017945 */ /* 0x000fe20003800000 */
[----:B------:R-:W-:Y:S02]  /*2790*/  ISETP.LT.OR P3, PT, R49, 0x1, !P2 ;  /* 0x000000013100780c */ /* 0x000fe40005761670 */
[----:B------:R-:W-:Y:S01]  /*27a0*/  ISETP.GE.AND P1, PT, R48, 0x89, PT ;  /* 0x000000893000780c */ /* 0x000fe20003f26270 */
[----:B------:R0:W-:Y:S01]  /*27b0*/  @!P0 STG.E.U8 desc[UR38][R2.64+0x1], R31 ;  /* 0x0000011f02008986 */ /* 0x0001e2000c101126 */
[----:B------:R-:W-:-:S02]  /*27c0*/  IADD3 R14, P5, P0, R14, R46, R21 ;  /* 0x0000002e0e0e7210 */ /* 0x000fc400078be015 */
[C---:B------:R-:W-:Y:S02]  /*27d0*/  ISETP.LT.OR P2, PT, R49.reuse, 0x2, !P2 ;  /* 0x000000023100780c */ /* 0x040fe40005741670 */
[----:B------:R-:W-:-:S05]  /*27e0*/  ISETP.LT.OR P4, PT, R49, 0x1, !P1 ;  /* 0x000000013100780c */ /* 0x000fca0004f81670 */
[----:B------:R-:W-:Y:S08]  /*27f0*/  @P3 BRA `(.L_x_40) ;  /* 0x00000000000c3947 */ /* 0x000ff00003800000 */
[----:B------:R-:W0:Y:S02]  /*2800*/  LDG.E.U8 R36, desc[UR38][R38.64] ;  /* 0x0000002626247981 */ /* 0x000e24000c1e1100 */
[----:B0-----:R-:W-:-:S05]  /*2810*/  PRMT R3, R36, 0x8880, RZ ;  /* 0x0000888024037816 */ /* 0x001fca00000000ff */
[----:B------:R-:W-:-:S07]  /*2820*/  IMAD R40, R3, R34, RZ ;  /* 0x0000002203287224 */ /* 0x000fce00078e02ff */
.L_x_40:
[----:B------:R-:W-:Y:S05]  /*2830*/  BSYNC B1 ;  /* 0x0000000000017941 */ /* 0x000fea0003800000 */
.L_x_39:
[----:B0-----:R-:W-:Y:S01]  /*2840*/  @!P3 IMAD R3, R24, R23, R40 ;  /* 0x000000171803b224 */ /* 0x001fe200078e0228 */
[----:B------:R-:W-:Y:S01]  /*2850*/  BSSY B1, `(.L_x_41) ;  /* 0x0000007000017945 */ /* 0x000fe20003800000 */
[----:B------:R-:W-:-:S03]  /*2860*/  IADD3.X R15, R9, R47, R4, P5, P0 ;  /* 0x0000002f090f7210 */ /* 0x000fc60002fe0404 */
[----:B------:R0:W-:Y:S01]  /*2870*/  @!P3 STG.E.U8 desc[UR38][R12.64], R3 ;  /* 0x000000030c00b986 */ /* 0x0001e2000c101126 */
[----:B------:R-:W-:Y:S05]  /*2880*/  @P2 BRA `(.L_x_42) ;  /* 0x00000000000c2947 */ /* 0x000fea0003800000 */
[----:B------:R-:W0:Y:S02]  /*2890*/  LDG.E.U8 R36, desc[UR38][R38.64+0x1] ;  /* 0x0000012626247981 */ /* 0x000e24000c1e1100 */
[----:B0-----:R-:W-:-:S05]  /*28a0*/  PRMT R3, R36, 0x8880, RZ ;  /* 0x0000888024037816 */ /* 0x001fca00000000ff */
[----:B------:R-:W-:-:S07]  /*28b0*/  IMAD R40, R3, R34, RZ ;  /* 0x0000002203287224 */ /* 0x000fce00078e02ff */
.L_x_42:
[----:B------:R-:W-:Y:S05]  /*28c0*/  BSYNC B1 ;  /* 0x0000000000017941 */ /* 0x000fea0003800000 */
.L_x_41:
[----:B------:R-:W-:-:S05]  /*28d0*/  @!P2 IMAD R25, R25, R23, R40 ;  /* 0x000000171919a224 */ /* 0x000fca00078e0228 */
[----:B------:R1:W-:Y:S04]  /*28e0*/  @!P2 STG.E.U8 desc[UR38][R12.64+0x1], R25 ;  /* 0x000001190c00a986 */ /* 0x0003e8000c101126 */
[----:B------:R-:W2:Y:S01]  /*28f0*/  @!P4 LDG.E.U8 R36, desc[UR38][R14.64] ;  /* 0x000000260e24c981 */ /* 0x000ea2000c1e1100 */
[----:B0-----:R-:W-:Y:S01]  /*2900*/  IMAD.WIDE.U32 R2, R42, 0x80, RZ ;  /* 0x000000802a027825 */ /* 0x001fe200078e00ff */
[----:B------:R-:W-:Y:S01]  /*2910*/  ISETP.LT.OR P1, PT, R49, 0x2, !P1 ;  /* 0x000000023100780c */ /* 0x000fe20004f21670 */
[----:B------:R-:W-:Y:S02]  /*2920*/  BSSY B1, `(.L_x_43) ;  /* 0x000000c000017945 */ /* 0x000fe40003800000 */
[----:B------:R-:W-:Y:S01]  /*2930*/  IMAD.SHL.U32 R9, R43, 0x80, RZ ;  /* 0x000000802b097824 */ /* 0x000fe200078e00ff */
[----:B------:R-:W-:-:S04]  /*2940*/  @!P4 IADD3 R2, P0, R6, R2, RZ ;  /* 0x000000020602c210 */ /* 0x000fc80007f1e0ff */
[----:B------:R-:W-:Y:S02]  /*2950*/  @!P4 IADD3.X R3, R7, R3, R9, P0, !PT ;  /* 0x000000030703c210 */ /* 0x000fe400007fe409 */
[----:B--2---:R-:W-:-:S05]  /*2960*/  @!P4 PRMT R5, R36, 0x8880, RZ ;  /* 0x000088802405c816 */ /* 0x004fca00000000ff */
[----:B------:R-:W-:-:S04]  /*2970*/  @!P4 IMAD R40, R5, R34, RZ ;  /* 0x000000220528c224 */ /* 0x000fc800078e02ff */
[----:B------:R-:W-:-:S05]  /*2980*/  @!P4 IMAD R5, R26, R23, R40 ;  /* 0x000000171a05c224 */ /* 0x000fca00078e0228 */
[----:B------:R1:W-:Y:S01]  /*2990*/  @!P4 STG.E.U8 desc[UR38][R2.64], R5 ;  /* 0x000000050200c986 */ /* 0x0003e2000c101126 */
[----:B------:R-:W-:Y:S05]  /*29a0*/  @P1 BRA `(.L_x_44) ;  /* 0x00000000000c1947 */ /* 0x000fea0003800000 */
[----:B------:R-:W1:Y:S02]  /*29b0*/  LDG.E.U8 R36, desc[UR38][R14.64+0x1] ;  /* 0x000001260e247981 */ /* 0x000e64000c1e1100 */
[----:B-1----:R-:W-:-:S05]  /*29c0*/  PRMT R3, R36, 0x8880, RZ ;  /* 0x0000888024037816 */ /* 0x002fca00000000ff */
[----:B------:R-:W-:-:S07]  /*29d0*/  IMAD R40, R3, R34, RZ ;  /* 0x0000002203287224 */ /* 0x000fce00078e02ff */
.L_x_44:
[----:B------:R-:W-:Y:S05]  /*29e0*/  BSYNC B1 ;  /* 0x0000000000017941 */ /* 0x000fea0003800000 */
.L_x_43:
[----:B------:R-:W-:Y:S01]  /*29f0*/  IMAD R27, R27, R23, R40 ;  /* 0x000000171b1b7224 */ /* 0x000fe200078e0228 */
[----:B------:R-:W-:Y:S06]  /*2a00*/  @P1 BRA `(.L_x_45) ;  /* 0x0000000000a01947 */ /* 0x000fec0003800000 */
[----:B-1----:R-:W-:-:S04]  /*2a10*/  LEA R2, P0, R42, R6, 0x7 ;  /* 0x000000062a027211 */ /* 0x002fc800078038ff */
[----:B------:R-:W-:-:S05]  /*2a20*/  LEA.HI.X R3, R42, R7, R43, 0x7, P0 ;  /* 0x000000072a037211 */ /* 0x000fca00000f3c2b */
[----:B------:R0:W-:Y:S01]  /*2a30*/  STG.E.U8 desc[UR38][R2.64+0x1], R27 ;  /* 0x0000011b02007986 */ /* 0x0001e2000c101126 */
[----:B------:R-:W-:Y:S05]  /*2a40*/  BRA `(.L_x_45) ;  /* 0x0000000000907947 */ /* 0x000fea0003800000 */
.L_x_30:
[----:B------:R-:W-:Y:S01]  /*2a50*/  ISETP.GE.AND P0, PT, R48, 0x1, PT ;  /* 0x000000013000780c */ /* 0x000fe20003f06270 */
[----:B------:R-:W-:Y:S01]  /*2a60*/  IMAD.WIDE.U32 R4, R42, 0x80, RZ ;  /* 0x000000802a047825 */ /* 0x000fe200078e00ff */
[C---:B------:R-:W-:Y:S02]  /*2a70*/  ISETP.GE.AND P5, PT, R48.reuse, 0x9, PT ;  /* 0x000000093000780c */ /* 0x040fe40003fa6270 */
[C---:B------:R-:W-:Y:S02]  /*2a80*/  ISETP.LT.OR P3, PT, R49.reuse, 0x1, !P0 ;  /* 0x000000013100780c */ /* 0x040fe40004761670 */
[C---:B------:R-:W-:Y:S02]  /*2a90*/  ISETP.LT.OR P0, PT, R49.reuse, 0x2, !P0 ;  /* 0x000000023100780c */ /* 0x040fe40004701670 */
[----:B------:R-:W-:Y:S02]  /*2aa0*/  ISETP.LT.OR P4, PT, R49, 0x1, !P5 ;  /* 0x000000013100780c */ /* 0x000fe40006f81670 */
[----:B------:R-:W-:-:S02]  /*2ab0*/  ISETP.GE.AND P2, PT, R48, 0x89, PT ;  /* 0x000000893000780c */ /* 0x000fc40003f46270 */
[----:B------:R-:W-:-:S05]  /*2ac0*/  ISETP.GE.AND P1, PT, R48, 0x81, PT ;  /* 0x000000813000780c */ /* 0x000fca0003f26270 */
[-C--:B------:R-:W-:Y:S02]  /*2ad0*/  @!P3 IMAD R9, R28, R23.reuse, RZ ;  /* 0x000000171c09b224 */ /* 0x080fe400078e02ff */
[----:B------:R-:W-:Y:S02]  /*2ae0*/  @!P3 IMAD.MOV.U32 R2, RZ, RZ, R10 ;  /* 0x000000ffff02b224 */ /* 0x000fe400078e000a */
[----:B------:R-:W-:Y:S02]  /*2af0*/  @!P3 IMAD.MOV.U32 R3, RZ, RZ, R11 ;  /* 0x000000ffff03b224 */ /* 0x000fe400078e000b */
[-C--:B------:R-:W-:Y:S02]  /*2b00*/  @!P0 IMAD R29, R29, R23.reuse, RZ ;  /* 0x000000171d1d8224 */ /* 0x080fe400078e02ff */
[----:B------:R-:W-:Y:S01]  /*2b10*/  @!P4 IMAD R15, R30, R23, RZ ;  /* 0x000000171e0fc224 */ /* 0x000fe200078e02ff */
[----:B------:R0:W-:Y:S01]  /*2b20*/  @!P3 STG.E.U8 desc[UR38][R2.64], R9 ;  /* 0x000000090200b986 */ /* 0x0001e2000c101126 */
[----:B------:R-:W-:-:S02]  /*2b30*/  ISETP.LT.OR P3, PT, R49, 0x1, !P2 ;  /* 0x000000013100780c */ /* 0x000fc40005761670 */
[C---:B------:R-:W-:Y:S01]  /*2b40*/  ISETP.LT.OR P2, PT, R49.reuse, 0x2, !P2 ;  /* 0x000000023100780c */ /* 0x040fe20005741670 */
[----:B------:R1:W-:Y:S01]  /*2b50*/  @!P0 STG.E.U8 desc[UR38][R10.64+0x1], R29 ;  /* 0x0000011d0a008986 */ /* 0x0003e2000c101126 */
[C---:B------:R-:W-:Y:S02]  /*2b60*/  ISETP.LT.OR P0, PT, R49.reuse, 0x2, !P5 ;  /* 0x000000023100780c */ /* 0x040fe40006f01670 */
[C---:B------:R-:W-:Y:S01]  /*2b70*/  ISETP.LT.OR P5, PT, R49.reuse, 0x1, !P1 ;  /* 0x000000013100780c */ /* 0x040fe20004fa1670 */
[----:B------:R2:W-:Y:S01]  /*2b80*/  @!P4 STG.E.U8 desc[UR38][R6.64], R15 ;  /* 0x0000000f0600c986 */ /* 0x0005e2000c101126 */
[----:B------:R-:W-:Y:S01]  /*2b90*/  ISETP.LT.OR P1, PT, R49, 0x2, !P1 ;  /* 0x000000023100780c */ /* 0x000fe20004f21670 */
[----:B0-----:R-:W-:-:S04]  /*2ba0*/  IMAD.SHL.U32 R3, R43, 0x80, RZ ;  /* 0x000000802b037824 */ /* 0x001fc800078e00ff */
[----:B------:R-:W-:Y:S01]  /*2bb0*/  @!P3 IADD3 R2, P4, R4, R6, RZ ;  /* 0x000000060402b210 */ /* 0x000fe20007f9e0ff */
[----:B-1----:R-:W-:-:S03]  /*2bc0*/  @!P3 IMAD R11, R26, R23, RZ ;  /* 0x000000171a0bb224 */ /* 0x002fc600078e02ff */
[----:B------:R-:W-:Y:S01]  /*2bd0*/  @!P3 IADD3.X R3, R7, R5, R3, P4, !PT ;  /* 0x000000050703b210 */ /* 0x000fe200027fe403 */
[-C--:B------:R-:W-:Y:S01]  /*2be0*/  @!P0 IMAD R31, R31, R23.reuse, RZ ;  /* 0x000000171f1f8224 */ /* 0x080fe200078e02ff */
[----:B------:R-:W-:Y:S01]  /*2bf0*/  @!P2 LEA R4, P4, R42, R6, 0x7 ;  /* 0x000000062a04a211 */ /* 0x000fe200078838ff */
[-C--:B------:R-:W-:Y:S02]  /*2c00*/  @!P5 IMAD R9, R24, R23.reuse, RZ ;  /* 0x000000171809d224 */ /* 0x080fe400078e02ff */
[----:B------:R-:W-:Y:S01]  /*2c10*/  @!P1 IMAD R25, R25, R23, RZ ;  /* 0x0000001719199224 */ /* 0x000fe200078e02ff */
[----:B------:R-:W-:Y:S01]  /*2c20*/  @!P2 LEA.HI.X R5, R42, R7, R43, 0x7, P4 ;  /* 0x000000072a05a211 */ /* 0x000fe200020f3c2b */
[----:B------:R-:W-:Y:S01]  /*2c30*/  @!P2 IMAD R27, R27, R23, RZ ;  /* 0x000000171b1ba224 */ /* 0x000fe200078e02ff */
[----:B------:R2:W-:Y:S04]  /*2c40*/  @!P0 STG.E.U8 desc[UR38][R6.64+0x1], R31 ;  /* 0x0000011f06008986 */ /* 0x0005e8000c101126 */
[----:B------:R2:W-:Y:S04]  /*2c50*/  @!P5 STG.E.U8 desc[UR38][R12.64], R9 ;  /* 0x000000090c00d986 */ /* 0x0005e8000c101126 */
[----:B------:R2:W-:Y:S04]  /*2c60*/  @!P1 STG.E.U8 desc[UR38][R12.64+0x1], R25 ;  /* 0x000001190c009986 */ /* 0x0005e8000c101126 */
[----:B------:R2:W-:Y:S04]  /*2c70*/  @!P3 STG.E.U8 desc[UR38][R2.64], R11 ;  /* 0x0000000b0200b986 */ /* 0x0005e8000c101126 */
[----:B------:R2:W-:Y:S02]  /*2c80*/  @!P2 STG.E.U8 desc[UR38][R4.64+0x1], R27 ;  /* 0x0000011b0400a986 */ /* 0x0005e4000c101126 */
.L_x_45:
[----:B------:R-:W-:Y:S05]  /*2c90*/  BSYNC B0 ;  /* 0x0000000000007941 */ /* 0x000fea0003800000 */
.L_x_29:
[----:B------:R-:W-:Y:S01]  /*2ca0*/  IADD3 R16, P0, R16, UR36, RZ ;  /* 0x0000002410107c10 */ /* 0x000fe2000ff1e0ff */
[----:B------:R-:W-:Y:S01]  /*2cb0*/  ULDC.64 UR4, c[0x0][0x650] ;  /* 0x0001940000047ab9 */ /* 0x000fe20000000a00 */
[----:B012---:R-:W-:Y:S01]  /*2cc0*/  PRMT R2, RZ, 0x7610, R2 ;  /* 0x00007610ff027816 */ /* 0x007fe20000000002 */
[----:B------:R-:W-:Y:S01]  /*2cd0*/  IMAD.MOV.U32 R38, RZ, RZ, -0x1 ;  /* 0xffffffffff267424 */ /* 0x000fe200078e00ff */
[----:B------:R-:W-:Y:S01]  /*2ce0*/  IADD3.X R17, R17, UR42, RZ, P0, !PT ;  /* 0x0000002a11117c10 */ /* 0x000fe200087fe4ff */
[----:B------:R-:W-:Y:S01]  /*2cf0*/  IMAD.MOV.U32 R39, RZ, RZ, -0x1 ;  /* 0xffffffffff277424 */ /* 0x000fe200078e00ff */
[----:B------:R-:W-:-:S04]  /*2d00*/  ISETP.GE.U32.AND P0, PT, R16, UR4, PT ;  /* 0x0000000410007c0c */ /* 0x000fc8000bf06070 */
[----:B------:R-:W-:-:S13]  /*2d10*/  ISETP.GE.U32.AND.EX P0, PT, R17, UR5, PT, P0 ;  /* 0x0000000511007c0c */ /* 0x000fda000bf06100 */
[----:B------:R-:W-:Y:S05]  /*2d20*/  @P0 BRA `(.L_x_46) ;  /* 0x0000000400640947 */ /* 0x000fea0003800000 */
[----:B------:R-:W0:Y:S01]  /*2d30*/  S2R R10, SR_CTAID.X ;  /* 0x00000000000a7919 */ /* 0x000e220000002500 */
[----:B------:R-:W1:Y:S01]  /*2d40*/  LDC.64 R8, c[0x0][0x628] ;  /* 0x00018a00ff087b82 */ /* 0x000e620000000a00 */
[----:B------:R-:W-:Y:S01]  /*2d50*/  ULDC UR4, c[0x0][0x150] ;  /* 0x0000540000047ab9 */ /* 0x000fe20000000800 */
[----:B------:R-:W-:Y:S01]  /*2d60*/  IMAD.MOV.U32 R6, RZ, RZ, R16 ;  /* 0x000000ffff067224 */ /* 0x000fe200078e0010 */
[----:B------:R-:W2:Y:S01]  /*2d70*/  S2R R20, SR_CTAID.Y ;  /* 0x0000000000147919 */ /* 0x000ea20000002600 */
[----:B------:R-:W-:-:S04]  /*2d80*/  IMAD.MOV.U32 R7, RZ, RZ, R17 ;  /* 0x000000ffff077224 */ /* 0x000fc800078e0011 */
[----:B------:R-:W3:Y:S08]  /*2d90*/  LDC R15, c[0x0][0x144] ;  /* 0x00005100ff0f7b82 */ /* 0x000ef00000000800 */
[----:B------:R-:W4:Y:S08]  /*2da0*/  LDC R0, c[0x0][0x630] ;  /* 0x00018c00ff007b82 */ /* 0x000f300000000800 */
[----:B------:R-:W2:Y:S01]  /*2db0*/  LDC.64 R12, c[0x0][0x620] ;  /* 0x00018800ff0c7b82 */ /* 0x000ea20000000a00 */
[----:B-1----:R-:W-:-:S04]  /*2dc0*/  ISETP.NE.U32.AND P0, PT, R8, RZ, PT ;  /* 0x000000ff0800720c */ /* 0x002fc80003f05070 */
[----:B------:R-:W-:Y:S02]  /*2dd0*/  ISETP.NE.AND.EX P0, PT, R9, RZ, PT, P0 ;  /* 0x000000ff0900720c */ /* 0x000fe40003f05300 */
[----:B0-----:R-:W-:-:S05]  /*2de0*/  I2FP.F32.U32 R2, R10 ;  /* 0x0000000a00027245 */ /* 0x001fca0000201000 */
[----:B------:R-:W-:-:S04]  /*2df0*/  FMUL R2, R2, UR4 ;  /* 0x0000000402027c20 */ /* 0x000fc80008400000 */
[----:B------:R0:W1:Y:S02]  /*2e00*/  F2I.U32.TRUNC.NTZ R14, R2 ;  /* 0x00000002000e7305 */ /* 0x000064000020f000 */
[----:B---34-:R-:W-:Y:S05]  /*2e10*/  @!P0 BRA `(.L_x_47) ;  /* 0x0000000000288947 */ /* 0x018fea0003800000 */
[----:B------:R-:W3:Y:S02]  /*2e20*/  LDC R3, c[0x0][0x634] ;  /* 0x00018d00ff037b82 */ /* 0x000ee40000000800 */
[----:B---3--:R-:W-:-:S05]  /*2e30*/  IADD3 R7, P0, R16, R3, RZ ;  /* 0x0000000310077210 */ /* 0x008fca0007f1e0ff */
[----:B------:R-:W-:-:S04]  /*2e40*/  IMAD.X R11, RZ, RZ, R17, P0 ;  /* 0x000000ffff0b7224 */ /* 0x000fc800000e0611 */
[----:B0-----:R-:W-:-:S04]  /*2e50*/  IMAD.WIDE.U32 R2, R11, R8, RZ ;  /* 0x000000080b027225 */ /* 0x001fc800078e00ff */
[----:B------:R-:W-:-:S04]  /*2e60*/  IMAD.WIDE.U32 R4, P0, R7, R9, R2 ;  /* 0x0000000907047225 */ /* 0x000fc80007800002 */
[----:B------:R-:W-:-:S04]  /*2e70*/  IMAD.WIDE.U32 R2, R7, R8, RZ ;  /* 0x0000000807027225 */ /* 0x000fc800078e00ff */
[----:B------:R-:W-:Y:S01]  /*2e80*/  IMAD.X R7, RZ, RZ, RZ, P0 ;  /* 0x000000ffff077224 */ /* 0x000fe200000e06ff */
[----:B------:R-:W-:Y:S01]  /*2e90*/  IADD3 RZ, P0, R3, R4, RZ ;  /* 0x0000000403ff7210 */ /* 0x000fe20007f1e0ff */
[----:B------:R-:W-:-:S04]  /*2ea0*/  IMAD.MOV.U32 R6, RZ, RZ, R5 ;  /* 0x000000ffff067224 */ /* 0x000fc800078e0005 */
[----:B------:R-:W-:-:S08]  /*2eb0*/  IMAD.WIDE.U32.X R6, R11, R9, R6, P0 ;  /* 0x000000090b067225 */ /* 0x000fd000000e0406 */
.L_x_47:
[----:B------:R-:W3:Y:S01]  /*2ec0*/  LDC.64 R26, c[0x0][0x640] ;  /* 0x00019000ff1a7b82 */ /* 0x000ee20000000a00 */
[-CC-:B------:R-:W-:Y:S01]  /*2ed0*/  SHF.R.U64 R39, R6, R0.reuse, R7.reuse ;  /* 0x0000000006277219 */ /* 0x180fe20000001207 */
[----:B-1----:R-:W-:Y:S01]  /*2ee0*/  IMAD.MOV R14, RZ, RZ, -R14 ;  /* 0x000000ffff0e7224 */ /* 0x002fe200078e0a0e */
[----:B------:R-:W-:Y:S01]  /*2ef0*/  SHF.R.U32.HI R0, RZ, R0, R7 ;  /* 0x00000000ff007219 */ /* 0x000fe20000011607 */
[----:B------:R-:W-:Y:S01]  /*2f00*/  ULDC UR4, c[0x0][0x154] ;  /* 0x0000550000047ab9 */ /* 0x000fe20000000800 */
[----:B------:R-:W-:Y:S01]  /*2f10*/  IADD3 R5, P0, RZ, -R39, RZ ;  /* 0x80000027ff057210 */ /* 0x000fe20007f1e0ff */
[----:B------:R-:W-:Y:S02]  /*2f20*/  IMAD R15, R15, R14, R10 ;  /* 0x0000000e0f0f7224 */ /* 0x000fe400078e020a */
[----:B------:R-:W1:Y:S01]  /*2f30*/  LDC R4, c[0x0][0x618] ;  /* 0x00018600ff047b82 */ /* 0x000e620000000800 */
[----:B------:R-:W-:Y:S02]  /*2f40*/  IMAD.MOV.U32 R7, RZ, RZ, 0x1 ;  /* 0x00000001ff077424 */ /* 0x000fe400078e00ff */
[----:B------:R-:W-:-:S04]  /*2f50*/  IMAD.X R3, RZ, RZ, ~R0, P0 ;  /* 0x000000ffff037224 */ /* 0x000fc800000e0e00 */
[-C--:B--2---:R-:W-:Y:S01]  /*2f60*/  IMAD R0, R3, R12.reuse, RZ ;  /* 0x0000000c03007224 */ /* 0x084fe200078e02ff */
[----:B------:R-:W2:Y:S01]  /*2f70*/  LDC R6, c[0x0][0x608] ;  /* 0x00018200ff067b82 */ /* 0x000ea20000000800 */
[----:B0-----:R-:W-:-:S04]  /*2f80*/  IMAD.WIDE.U32 R2, R5, R12, R16 ;  /* 0x0000000c05027225 */ /* 0x001fc800078e0010 */
[----:B------:R-:W-:Y:S01]  /*2f90*/  IMAD R5, R5, R13, R0 ;  /* 0x0000000d05057224 */ /* 0x000fe200078e0200 */
[----:B------:R-:W-:Y:S02]  /*2fa0*/  I2FP.F32.U32 R0, R20 ;  /* 0x0000001400007245 */ /* 0x000fe40000201000 */
[----:B------:R-:W0:Y:S01]  /*2fb0*/  LDC R24, c[0x0][0x658] ;  /* 0x00019600ff187b82 */ /* 0x000e220000000800 */
[----:B------:R-:W-:Y:S01]  /*2fc0*/  IMAD.IADD R3, R3, 0x1, R5 ;  /* 0x0000000103037824 */ /* 0x000fe200078e0205 */
[----:B---3--:R-:W-:Y:S01]  /*2fd0*/  ISETP.NE.U32.AND P0, PT, R26, RZ, PT ;  /* 0x000000ff1a00720c */ /* 0x008fe20003f05070 */
[----:B------:R-:W-:Y:S01]  /*2fe0*/  FMUL R0, R0, UR4 ;  /* 0x0000000400007c20 */ /* 0x000fe20008400000 */
[----:B------:R-:W-:Y:S02]  /*2ff0*/  IMAD.MOV.U32 R5, RZ, RZ, -0x1 ;  /* 0xffffffffff057424 */ /* 0x000fe400078e00ff */
[----:B------:R-:W-:Y:S01]  /*3000*/  ISETP.NE.AND.EX P0, PT, R27, RZ, PT, P0 ;  /* 0x000000ff1b00720c */ /* 0x000fe20003f05300 */
[----:B------:R3:W4:Y:S01]  /*3010*/  F2I.U32.TRUNC.NTZ R12, R0 ;  /* 0x00000000000c7305 */ /* 0x000722000020f000 */
[----:B------:R-:W3:Y:S01]  /*3020*/  LDC R13, c[0x0][0x148] ;  /* 0x00005200ff0d7b82 */ /* 0x000ee20000000800 */
[----:B-1----:R-:W-:-:S02]  /*3030*/  SHF.R.U64 R10, R2, R4, R3 ;  /* 0x00000004020a7219 */ /* 0x002fc40000001203 */
[----:B------:R-:W-:-:S05]  /*3040*/  SHF.R.U32.HI R3, RZ, R4, R3 ;  /* 0x00000004ff037219 */ /* 0x000fca0000011603 */
[----:B------:R-:W1:Y:S01]  /*3050*/  LDC R14, c[0x0][0x600] ;  /* 0x00018000ff0e7b82 */ /* 0x000e620000000800 */
[-CC-:B--2---:R-:W-:Y:S02]  /*3060*/  SHF.R.U64 R8, R10, R6.reuse, R3.reuse ;  /* 0x000000060a087219 */ /* 0x184fe40000001203 */
[----:B------:R-:W-:-:S05]  /*3070*/  SHF.R.U32.HI R3, RZ, R6, R3 ;  /* 0x00000006ff037219 */ /* 0x000fca0000011603 */
[----:B------:R-:W2:Y:S01]  /*3080*/  LDC R25, c[0x0][0x648] ;  /* 0x00019200ff197b82 */ /* 0x000ea20000000800 */
[-CC-:B0-----:R-:W-:Y:S02]  /*3090*/  SHF.R.U64 R11, R8, R24.reuse, R3.reuse ;  /* 0x00000018080b7219 */ /* 0x181fe40000001203 */
[-C--:B------:R-:W-:Y:S02]  /*30a0*/  SHF.L.U32 R5, R5, R24.reuse, RZ ;  /* 0x0000001805057219 */ /* 0x080fe400000006ff */
[-C--:B------:R-:W-:Y:S01]  /*30b0*/  SHF.R.U32.HI R3, RZ, R24.reuse, R3 ;  /* 0x00000018ff037219 */ /* 0x080fe20000011603 */
[----:B------:R-:W-:Y:S01]  /*30c0*/  IMAD.MOV.U32 R2, RZ, RZ, R11 ;  /* 0x000000ffff027224 */ /* 0x000fe200078e000b */
[----:B------:R-:W-:Y:S01]  /*30d0*/  SHF.L.U32 R24, R7, R24, RZ ;  /* 0x0000001807187219 */ /* 0x000fe200000006ff */
[----:B------:R-:W0:Y:S01]  /*30e0*/  LDC R28, c[0x0][0x638] ;  /* 0x00018e00ff1c7b82 */ /* 0x000e220000000800 */
[----:B------:R-:W-:-:S07]  /*30f0*/  LOP3.LUT R21, RZ, R5, RZ, 0x33, !PT ;  /* 0x00000005ff157212 */ /* 0x000fce00078e33ff */
[----:B------:R-:W0:Y:S01]  /*3100*/  LDC R29, c[0x0][0x610] ;  /* 0x00018400ff1d7b82 */ /* 0x000e220000000800 */
[----:B----4-:R-:W-:Y:S05]  /*3110*/  @!P0 BRA `(.L_x_48) ;  /* 0x0000000000288947 */ /* 0x010fea0003800000 */
[----:B---3--:R-:W3:Y:S02]  /*3120*/  LDC R0, c[0x0][0x64c] ;  /* 0x00019300ff007b82 */ /* 0x008ee40000000800 */
[----:B---3--:R-:W-:-:S05]  /*3130*/  IADD3 R7, P0, R11, R0, RZ ;  /* 0x000000000b077210 */ /* 0x008fca0007f1e0ff */
        /* <DEDUP_REMOVED lines=8> */
.L_x_48:
[----:B------:R-:W-:Y:S01]  /*31c0*/  ISETP.NE.AND P0, PT, R19, 0x1, PT ;  /* 0x000000011300780c */ /* 0x000fe20003f05270 */
[----:B-1----:R-:W-:Y:S01]  /*31d0*/  VIADD R5, R14, 0xffffffff ;  /* 0xffffffff0e057836 */ /* 0x002fe20000000000 */
[----:B--23--:R-:W-:Y:S01]  /*31e0*/  SHF.R.U64 R0, R2, R25, R3 ;  /* 0x0000001902007219 */ /* 0x00cfe20000001203 */
[----:B------:R-:W-:Y:S01]  /*31f0*/  IMAD.MOV R12, RZ, RZ, -R12 ;  /* 0x000000ffff0c7224 */ /* 0x000fe200078e0a0c */
[----:B------:R-:W-:Y:S01]  /*3200*/  LOP3.LUT R3, R8, R21, RZ, 0xc0, !PT ;  /* 0x0000001508037212 */ /* 0x000fe200078ec0ff */
[----:B------:R-:W-:Y:S02]  /*3210*/  IMAD.MOV.U32 R4, RZ, RZ, 0x1 ;  /* 0x00000001ff047424 */ /* 0x000fe400078e00ff */
[----:B------:R-:W-:Y:S02]  /*3220*/  IMAD.MOV R2, RZ, RZ, -R0 ;  /* 0x000000ffff027224 */ /* 0x000fe400078e0a00 */
[----:B------:R-:W-:Y:S01]  /*3230*/  IMAD R0, R24, R0, R3 ;  /* 0x0000000018007224 */ /* 0x000fe200078e0203 */
[----:B------:R-:W-:Y:S01]  /*3240*/  LOP3.LUT R3, R10, R5, RZ, 0xc0, !PT ;  /* 0x000000050a037212 */ /* 0x000fe200078ec0ff */
[----:B0-----:R-:W-:-:S02]  /*3250*/  IMAD R2, R2, R28, R11 ;  /* 0x0000001c02027224 */ /* 0x001fc400078e020b */
[----:B------:R-:W-:Y:S02]  /*3260*/  @P0 IMAD R15, R13, R12, R20 ;  /* 0x0000000c0d0f0224 */ /* 0x000fe400078e0214 */
[----:B------:R-:W-:Y:S01]  /*3270*/  IMAD R3, R2, R14, R3 ;  /* 0x0000000e02037224 */ /* 0x000fe200078e0203 */
[----:B------:R-:W-:Y:S01]  /*3280*/  PRMT R2, R4, 0x7610, R2 ;  /* 0x0000761004027816 */ /* 0x000fe20000000002 */
[----:B------:R-:W-:-:S05]  /*3290*/  IMAD R0, R0, R29, R15 ;  /* 0x0000001d00007224 */ /* 0x000fca00078e020f */
[----:B------:R-:W-:Y:S02]  /*32a0*/  SEL R38, R3, R0, !P0 ;  /* 0x0000000003267207 */ /* 0x000fe40004000000 */
[----:B------:R-:W-:-:S07]  /*32b0*/  SEL R0, R0, R3, !P0 ;  /* 0x0000000300007207 */ /* 0x000fce0004000000 */
.L_x_46:
[----:B------:R-:W-:Y:S01]  /*32c0*/  LOP3.LUT P0, RZ, R2, 0xff, RZ, 0xc0, !PT ;  /* 0x000000ff02ff7812 */ /* 0x000fe2000780c0ff */
[----:B------:R-:W-:-:S12]  /*32d0*/  IMAD.MOV.U32 R37, RZ, RZ, R0 ;  /* 0x000000ffff257224 */ /* 0x000fd800078e0000 */
[----:B------:R-:W-:Y:S05]  /*32e0*/  @P0 BRA `(.L_x_49) ;  /* 0xffffffdc00a40947 */ /* 0x000fea000383ffff */
[----:B------:R-:W-:Y:S05]  /*32f0*/  EXIT ;  /* 0x000000000000794d */ /* 0x000fea0003800000 */
.L_x_4:
        /* <DEDUP_REMOVED lines=26> */
.L_x_51:
[--C-:B------:R-:W-:Y:S01]  /*34a0*/  SHF.R.U64 R12, R10, R14, R11.reuse ;  /* 0x0000000e0a0c7219 */ /* 0x100fe2000000120b */
[----:B------:R-:W0:Y:S01]  /*34b0*/  LDC R24, c[0x0][0x618] ;  /* 0x00018600ff187b82 */ /* 0x000e220000000800 */
[----:B------:R-:W-:Y:S01]  /*34c0*/  I2FP.F32.U32 R6, R4 ;  /* 0x0000000400067245 */ /* 0x000fe20000201000 */
[----:B------:R-:W-:Y:S01]  /*34d0*/  ULDC UR4, c[0x0][0x150] ;  /* 0x0000540000047ab9 */ /* 0x000fe20000000800 */
[----:B------:R-:W-:Y:S02]  /*34e0*/  SHF.R.U32.HI R5, RZ, R14, R11 ;  /* 0x0000000eff057219 */ /* 0x000fe4000001160b */
[----:B------:R-:W-:Y:S01]  /*34f0*/  IADD3 R9, P0, RZ, -R12, RZ ;  /* 0x8000000cff097210 */ /* 0x000fe20007f1e0ff */
[----:B------:R-:W-:Y:S01]  /*3500*/  FMUL R11, R6, UR4 ;  /* 0x00000004060b7c20 */ /* 0x000fe20008400000 */
[----:B------:R-:W-:Y:S01]  /*3510*/  ULDC UR4, c[0x0][0x154] ;  /* 0x0000550000047ab9 */ /* 0x000fe20000000800 */
[----:B------:R-:W1:Y:S02]  /*3520*/  LDC.64 R26, c[0x0][0x640] ;  /* 0x00019000ff1a7b82 */ /* 0x000e640000000a00 */
[----:B------:R-:W-:-:S02]  /*3530*/  IMAD.X R5, RZ, RZ, ~R5, P0 ;  /* 0x000000ffff057224 */ /* 0x000fc400000e0e05 */
[----:B------:R-:W2:Y:S01]  /*3540*/  F2I.U32.TRUNC.NTZ R11, R11 ;  /* 0x0000000b000b7305 */ /* 0x000ea2000020f000 */
[----:B------:R-:W-:-:S03]  /*3550*/  IMAD.WIDE.U32 R6, R9, R20, R16 ;  /* 0x0000001409067225 */ /* 0x000fc600078e0010 */
[----:B------:R-:W3:Y:S01]  /*3560*/  LDC R13, c[0x0][0x144] ;  /* 0x00005100ff0d7b82 */ /* 0x000ee20000000800 */
[----:B------:R-:W-:-:S04]  /*3570*/  IMAD R8, R5, R20, RZ ;  /* 0x0000001405087224 */ /* 0x000fc800078e02ff */
[----:B------:R-:W-:Y:S02]  /*3580*/  IMAD R5, R9, R21, R8 ;  /* 0x0000001509057224 */ /* 0x000fe400078e0208 */
[----:B------:R-:W-:Y:S01]  /*3590*/  IMAD.MOV.U32 R8, RZ, RZ, -0x1 ;  /* 0xffffffffff087424 */ /* 0x000fe200078e00ff */
[----:B------:R-:W4:Y:S01]  /*35a0*/  LDC R14, c[0x0][0x608] ;  /* 0x00018200ff0e7b82 */ /* 0x000f220000000800 */
[----:B------:R-:W-:Y:S01]  /*35b0*/  IMAD.IADD R5, R7, 0x1, R5 ;  /* 0x0000000107057824 */ /* 0x000fe200078e0205 */
[----:B------:R-:W-:-:S04]  /*35c0*/  I2FP.F32.U32 R7, R3 ;  /* 0x0000000300077245 */ /* 0x000fc80000201000 */
[-C--:B0-----:R-:W-:Y:S01]  /*35d0*/  SHF.R.U64 R10, R6, R24.reuse, R5 ;  /* 0x00000018060a7219 */ /* 0x081fe20000001205 */
[----:B--2---:R-:W-:Y:S01]  /*35e0*/  IMAD.MOV R6, RZ, RZ, -R11 ;  /* 0x000000ffff067224 */ /* 0x004fe200078e0a0b */
[----:B------:R-:W0:Y:S01]  /*35f0*/  LDC R9, c[0x0][0x658] ;  /* 0x00019600ff097b82 */ /* 0x000e220000000800 */
[----:B-1----:R-:W-:Y:S01]  /*3600*/  ISETP.NE.U32.AND P0, PT, R26, RZ, PT ;  /* 0x000000ff1a00720c */ /* 0x002fe20003f05070 */
[----:B------:R-:W-:Y:S01]  /*3610*/  FMUL R7, R7, UR4 ;  /* 0x0000000407077c20 */ /* 0x000fe20008400000 */
[----:B------:R-:W-:Y:S02]  /*3620*/  SHF.R.U32.HI R5, RZ, R24, R5 ;  /* 0x00000018ff057219 */ /* 0x000fe40000011605 */
[----:B------:R-:W-:-:S03]  /*3630*/  ISETP.NE.AND.EX P0, PT, R27, RZ, PT, P0 ;  /* 0x000000ff1b00720c */ /* 0x000fc60003f05300 */
[----:B------:R-:W1:Y:S01]  /*3640*/  LDC R20, c[0x0][0x148] ;  /* 0x00005200ff147b82 */ /* 0x000e620000000800 */
[----:B---3--:R-:W-:Y:S02]  /*3650*/  IMAD R23, R13, R6, R4 ;  /* 0x000000060d177224 */ /* 0x008fe400078e0204 */
[----:B------:R-:W-:-:S05]  /*3660*/  IMAD.MOV.U32 R6, RZ, RZ, 0x1 ;  /* 0x00000001ff067424 */ /* 0x000fca00078e00ff */
[----:B------:R-:W2:Y:S01]  /*3670*/  LDC R21, c[0x0][0x600] ;  /* 0x00018000ff157b82 */ /* 0x000ea20000000800 */
[-CC-:B----4-:R-:W-:Y:S02]  /*3680*/  SHF.R.U64 R13, R10, R14.reuse, R5.reuse ;  /* 0x0000000e0a0d7219 */ /* 0x190fe40000001205 */
[----:B------:R-:W-:Y:S02]  /*3690*/  SHF.R.U32.HI R4, RZ, R14, R5 ;  /* 0x0000000eff047219 */ /* 0x000fe40000011605 */
[----:B------:R3:W4:Y:S03]  /*36a0*/  F2I.U32.TRUNC.NTZ R14, R7 ;  /* 0x00000007000e7305 */ /* 0x000726000020f000 */
[----:B------:R-:W1:Y:S01]  /*36b0*/  LDC R25, c[0x0][0x648] ;  /* 0x00019200ff197b82 */ /* 0x000e620000000800 */
[-C--:B0-----:R-:W-:Y:S02]  /*36c0*/  SHF.R.U64 R15, R13, R9.reuse, R4 ;  /* 0x000000090d0f7219 */ /* 0x081fe40000001204 */
[----:B------:R-:W-:-:S02]  /*36d0*/  SHF.L.U32 R8, R8, R9, RZ ;  /* 0x0000000908087219 */ /* 0x000fc400000006ff */
[-C--:B------:R-:W-:Y:S01]  /*36e0*/  SHF.R.U32.HI R5, RZ, R9.reuse, R4 ;  /* 0x00000009ff057219 */ /* 0x080fe20000011604 */
[----:B------:R-:W-:Y:S01]  /*36f0*/  IMAD.MOV.U32 R4, RZ, RZ, R15 ;  /* 0x000000ffff047224 */ /* 0x000fe200078e000f */
[----:B------:R-:W-:Y:S01]  /*3700*/  SHF.L.U32 R24, R6, R9, RZ ;  /* 0x0000000906187219 */ /* 0x000fe200000006ff */
[----:B------:R-:W0:Y:S01]  /*3710*/  LDC R28, c[0x0][0x638] ;  /* 0x00018e00ff1c7b82 */ /* 0x000e220000000800 */
[----:B------:R-:W-:-:S07]  /*3720*/  LOP3.LUT R30, RZ, R8, RZ, 0x33, !PT ;  /* 0x00000008ff1e7212 */ /* 0x000fce00078e33ff */
[----:B------:R-:W0:Y:S01]  /*3730*/  LDC R29, c[0x0][0x610] ;  /* 0x00018400ff1d7b82 */ /* 0x000e220000000800 */
[----:B---34-:R-:W-:Y:S05]  /*3740*/  @!P0 BRA `(.L_x_52) ;  /* 0x0000000000288947 */ /* 0x018fea0003800000 */
[----:B------:R-:W3:Y:S02]  /*3750*/  LDC R4, c[0x0][0x64c] ;  /* 0x00019300ff047b82 */ /* 0x000ee40000000800 */
        /* <DEDUP_REMOVED lines=9> */
.L_x_52:
[----:B------:R-:W-:Y:S01]  /*37f0*/  ISETP.NE.AND P0, PT, R19, 0x1, PT ;  /* 0x000000011300780c */ /* 0x000fe20003f05270 */
[----:B--2---:R-:W-:Y:S01]  /*3800*/  VIADD R7, R21, 0xffffffff ;  /* 0xffffffff15077836 */ /* 0x004fe20000000000 */
[----:B-1----:R-:W-:Y:S01]  /*3810*/  SHF.R.U64 R5, R4, R25, R5 ;  /* 0x0000001904057219 */ /* 0x002fe20000001205 */
[----:B------:R-:W-:Y:S01]  /*3820*/  IMAD.MOV R14, RZ, RZ, -R14 ;  /* 0x000000ffff0e7224 */ /* 0x000fe200078e0a0e */
[----:B------:R-:W-:Y:S02]  /*3830*/  LOP3.LUT R4, R13, R30, RZ, 0xc0, !PT ;  /* 0x0000001e0d047212 */ /* 0x000fe400078ec0ff */
[----:B------:R-:W-:Y:S01]  /*3840*/  LOP3.LUT R10, R10, R7, RZ, 0xc0, !PT ;  /* 0x000000070a0a7212 */ /* 0x000fe200078ec0ff */
[----:B------:R-:W-:Y:S02]  /*3850*/  IMAD.MOV R6, RZ, RZ, -R5 ;  /* 0x000000ffff067224 */ /* 0x000fe400078e0a05 */
[----:B------:R-:W-:Y:S02]  /*3860*/  IMAD R4, R24, R5, R4 ;  /* 0x0000000518047224 */ /* 0x000fe400078e0204 */
[----:B------:R-:W-:-:S02]  /*3870*/  IMAD.MOV.U32 R7, RZ, RZ, 0x1 ;  /* 0x00000001ff077424 */ /* 0x000fc400078e00ff */
[----:B------:R-:W-:Y:S02]  /*3880*/  @P0 IMAD R23, R20, R14, R3 ;  /* 0x0000000e14170224 */ /* 0x000fe400078e0203 */
[----:B0-----:R-:W-:Y:S02]  /*3890*/  IMAD R3, R6, R28, R15 ;  /* 0x0000001c06037224 */ /* 0x001fe400078e020f */
[----:B------:R-:W-:Y:S02]  /*38a0*/  IMAD R13, R4, R29, R23 ;  /* 0x0000001d040d7224 */ /* 0x000fe400078e0217 */
[----:B------:R-:W-:Y:S02]  /*38b0*/  IMAD R4, R3, R21, R10 ;  /* 0x0000001503047224 */ /* 0x000fe400078e020a */
[----:B------:R-:W-:-:S03]  /*38c0*/  IMAD.MOV.U32 R6, RZ, RZ, R12 ;  /* 0x000000ffff067224 */ /* 0x000fc600078e000c */
[----:B------:R-:W-:Y:S02]  /*38d0*/  SEL R20, R4, R13, !P0 ;  /* 0x0000000d04147207 */ /* 0x000fe40004000000 */
[----:B------:R-:W-:-:S07]  /*38e0*/  SEL R13, R13, R4, !P0 ;  /* 0x000000040d0d7207 */ /* 0x000fce0004000000 */
.L_x_50:
[----:B------:R-:W-:-:S08]  /*38f0*/  NOP ;  /* 0x0000000000007918 */ /* 0x000fd00000000000 */
[----:B------:R-:W0:-:S00]  /*3900*/  USETMAXREG.DEALLOC.CTAPOOL 0x28 ;  /* 0x00000028000079c8 */ /* 0x000e0000080e0500 */
[----:B0-----:R-:W-:-:S13]  /*3910*/  ISETP.NE.AND P0, PT, R0, RZ, PT ;  /* 0x000000ff0000720c */ /* 0x001fda0003f05270 */
[----:B------:R-:W-:Y:S05]  /*3920*/  @P0 EXIT ;  /* 0x000000000000094d */ /* 0x000fea0003800000 */
[----:B------:R-:W-:Y:S01]  /*3930*/  LOP3.LUT P0, RZ, R7, 0xff, RZ, 0xc0, !PT ;  /* 0x000000ff07ff7812 */ /* 0x000fe2000780c0ff */
[----:B------:R-:W-:Y:S02]  /*3940*/  IMAD.MOV.U32 R0, RZ, RZ, 0x1 ;  /* 0x00000001ff007424 */ /* 0x000fe400078e00ff */
[----:B------:R-:W-:-:S10]  /*3950*/  IMAD.MOV.U32 R11, RZ, RZ, RZ ;  /* 0x000000ffff0b7224 */ /* 0x000fd400078e00ff */
[----:B------:R-:W-:Y:S05]  /*3960*/  @!P0 BRA `(.L_x_53) ;  /* 0x0000000c00208947 */ /* 0x000fea0003800000 */
[----:B------:R-:W0:Y:S01]  /*3970*/  LDC R0, c[0x0][0x28c] ;  /* 0x0000a300ff007b82 */ /* 0x000e220000000800 */
[----:B------:R-:W-:Y:S01]  /*3980*/  LOP3.LUT P0, RZ, R22, 0x1f, RZ, 0xc0, !PT ;  /* 0x0000001f16ff7812 */ /* 0x000fe2000780c0ff */
[----:B------:R-:W-:Y:S01]  /*3990*/  ULDC UR5, c[0x0][0x658] ;  /* 0x0001960000057ab9 */ /* 0x000fe20000000800 */
[----:B------:R-:W-:Y:S01]  /*39a0*/  UMOV UR6, 0xffffffff ;  /* 0xffffffff00067882 */ /* 0x000fe20000000000 */
[----:B------:R-:W-:Y:S01]  /*39b0*/  BSSY B0, `(.L_x_53) ;  /* 0x00000c3000007945 */ /* 0x000fe20003800000 */
[----:B------:R-:W-:Y:S01]  /*39c0*/  USHF.L.U32 UR6, UR6, UR5, URZ ;  /* 0x0000000506067299 */ /* 0x000fe2000800063f */
[C---:B------:R-:W-:Y:S01]  /*39d0*/  ISETP.NE.AND P2, PT, R2.reuse, RZ, PT ;  /* 0x000000ff0200720c */ /* 0x040fe20003f45270 */
[----:B------:R-:W-:Y:S01]  /*39e0*/  IMAD.MOV.U32 R12, RZ, RZ, 0x1 ;  /* 0x00000001ff0c7424 */ /* 0x000fe200078e00ff */
[----:B------:R-:W-:Y:S01]  /*39f0*/  ISETP.NE.OR P0, PT, R2, RZ, !P0 ;  /* 0x000000ff0200720c */ /* 0x000fe20004705670 */
[----:B------:R-:W-:Y:S01]  /*3a00*/  IMAD.MOV.U32 R11, RZ, RZ, RZ ;  /* 0x000000ffff0b7224 */ /* 0x000fe200078e00ff */
[----:B------:R-:W-:Y:S01]  /*3a10*/  LOP3.LUT R10, R18, 0x2, RZ, 0xfc, !PT ;  /* 0x00000002120a7812 */ /* 0x000fe200078efcff */
[----:B------:R-:W-:Y:S01]  /*3a20*/  ULDC UR4, c[0x0][0x600] ;  /* 0x0001800000047ab9 */ /* 0x000fe20000000800 */
[----:B------:R-:W-:Y:S01]  /*3a30*/  UMOV UR7, 0x1 ;  /* 0x0000000100077882 */ /* 0x000fe20000000000 */
[----:B------:R-:W-:-:S02]  /*3a40*/  UIADD3 UR15, UR4, -0x1, URZ ;  /* 0xffffffff040f7890 */ /* 0x000fc4000fffe03f */
[----:B------:R-:W-:Y:S02]  /*3a50*/  USHF.L.U32 UR17, UR7, UR5, URZ ;  /* 0x0000000507117299 */ /* 0x000fe4000800063f */
[----:B------:R-:W-:Y:S01]  /*3a60*/  ULOP3.LUT UR16, URZ, UR6, URZ, 0x33, !UPT ;  /* 0x000000063f107292 */ /* 0x000fe2000f8e333f */
[----:B------:R-:W-:Y:S01]  /*3a70*/  ULDC.64 UR20, c[0x0][0x198] ;  /* 0x0000660000147ab9 */ /* 0x000fe20000000a00 */
[----:B0-----:R-:W-:-:S05]  /*3a80*/  VIADD R0, R0, 0x7f ;  /* 0x0000007f00007836 */ /* 0x001fca0000000000 */
[----:B------:R-:W-:-:S04]  /*3a90*/  SHF.R.S32.HI R3, RZ, 0x1f, R0 ;  /* 0x0000001fff037819 */ /* 0x000fc80000011400 */
[----:B------:R-:W-:Y:S01]  /*3aa0*/  LEA.HI R3, R3, R0, RZ, 0x7 ;  /* 0x0000000003037211 */ /* 0x000fe200078f38ff */
[----:B------:R-:W-:-:S03]  /*3ab0*/  IMAD.MOV.U32 R0, RZ, RZ, 0x1 ;  /* 0x00000001ff007424 */ /* 0x000fc600078e00ff */
[----:B------:R-:W-:-:S05]  /*3ac0*/  SHF.R.S32.HI R8, RZ, 0x7, R3 ;  /* 0x00000007ff087819 */ /* 0x000fca0000011403 */
[----:B------:R-:W-:-:S07]  /*3ad0*/  VIADD R9, R8, 0x1 ;  /* 0x0000000108097836 */ /* 0x000fce0000000000 */
.L_x_65:
[----:B------:R-:W-:-:S03]  /*3ae0*/  UMOV UR4, 0xffffffff ;  /* 0xffffffff00047882 */ /* 0x000fc60000000000 */
[----:B------:R-:W-:Y:S05]  /*3af0*/  BRA.DIV UR4, `(.L_x_54) ;  /* 0x0000001204587947 */ /* 0x000fea000b800000 */
[----:B------:R-:W-:-:S13]  /*3b00*/  ELECT P6, URZ, PT ;  /* 0x00000000003f782f */ /* 0x000fda00038c0000 */
.L_x_81:
[----:B------:R-:W0:Y:S01]  /*3b10*/  LDC R2, c[0x0][0x28c] ;  /* 0x0000a300ff027b82 */ /* 0x000e220000000800 */
[----:B------:R-:W-:Y:S01]  /*3b20*/  BSSY B1, `(.L_x_55) ;  /* 0x0000037000017945 */ /* 0x000fe20003800000 */
[----:B0-----:R-:W-:-:S13]  /*3b30*/  ISETP.LT.OR P6, PT, R2, 0x1, !P6 ;  /* 0x000000010200780c */ /* 0x001fda00077c1670 */
[----:B------:R-:W-:Y:S05]  /*3b40*/  @P6 BRA `(.L_x_56) ;  /* 0x0000000000d06947 */ /* 0x000fea0003800000 */
[----:B------:R-:W-:Y:S02]  /*3b50*/  IMAD.SHL.U32 R20, R20, 0x8, RZ ;  /* 0x0000000814147824 */ /* 0x000fe400078e00ff */
[----:B------:R-:W-:Y:S02]  /*3b60*/  IMAD R13, R13, 0xc0, RZ ;  /* 0x000000c00d0d7824 */ /* 0x000fe400078e02ff */
[----:B------:R-:W-:Y:S02]  /*3b70*/  IMAD.MOV.U32 R21, RZ, RZ, RZ ;  /* 0x000000ffff157224 */ /* 0x000fe400078e00ff */
[----:B------:R-:W-:Y:S02]  /*3b80*/  IMAD.MOV.U32 R2, RZ, RZ, R9 ;  /* 0x000000ffff027224 */ /* 0x000fe400078e0009 */
[----:B------:R-:W-:Y:S02]  /*3b90*/  IMAD.MOV.U32 R3, RZ, RZ, R0 ;  /* 0x000000ffff037224 */ /* 0x000fe400078e0000 */
[----:B------:R-:W-:-:S07]  /*3ba0*/  IMAD.MOV.U32 R4, RZ, RZ, R11 ;  /* 0x000000ffff047224 */ /* 0x000fce00078e000b */
.L_x_60:
[----:B------:R-:W0:Y:S01]  /*3bb0*/  S2R R14, SR_CgaCtaId ;  /* 0x00000000000e7919 */ /* 0x000e220000008800 */
[----:B------:R-:W-:Y:S01]  /*3bc0*/  MOV R5, 0x400 ;  /* 0x0000040000057802 */ /* 0x000fe20000000f00 */
[----:B------:R-:W1:Y:S03]  /*3bd0*/  @!P2 LDC R7, c[0x0][0x500] ;  /* 0x00014000ff07ab82 */ /* 0x000e660000000800 */
[----:B0-----:R-:W-:Y:S02]  /*3be0*/  LEA R15, R14, R5, 0x18 ;  /* 0x000000050e0f7211 */ /* 0x001fe400078ec0ff */
[----:B------:R-:W-:-:S03]  /*3bf0*/  SHF.L.U32 R5, R3, 0x1f, RZ ;  /* 0x0000001f03057819 */ /* 0x000fc600000006ff */
[----:B------:R-:W-:-:S04]  /*3c00*/  IMAD R14, R4, 0x8, R15 ;  /* 0x00000008040e7824 */ /* 0x000fc800078e020f */
[----:B------:R-:W0:Y:S02]  /*3c10*/  SYNCS.PHASECHK.TRANS64.TRYWAIT P1, [R14+URZ+0x48], R5 ;  /* 0x000048050e0075a7 */ /* 0x000e24000802017f */
[----:B01----:R-:W-:Y:S05]  /*3c20*/  @!P1 BRA `(.L_x_57) ;  /* 0x00000010002c9947 */ /* 0x003fea0003800000 */
.L_x_82:
[----:B0-----:R-:W-:Y:S01]  /*3c30*/  PRMT R5, R10, 0x9910, RZ ;  /* 0x000099100a057816 */ /* 0x001fe200000000ff */
[----:B------:R0:W-:Y:S03]  /*3c40*/  @!P2 SYNCS.ARRIVE.TRANS64 RZ, [R14+URZ], R7 ;  /* 0x000000070effa9a7 */ /* 0x0001e6000800003f */
[----:B------:R-:W-:-:S13]  /*3c50*/  ISETP.NE.AND P1, PT, R5, 0x2, PT ;  /* 0x000000020500780c */ /* 0x000fda0003f25270 */
[----:B0-----:R-:W-:Y:S05]  /*3c60*/  @P1 BRA `(.L_x_58) ;  /* 0x0000000000041947 */ /* 0x001fea0003800000 */
[----:B------:R-:W-:Y:S01]  /*3c70*/  BPT.TRAP 0x1 ;  /* 0x000000040000795c */ /* 0x000fe20000300000 */
.L_x_58:
[----:B------:R-:W-:Y:S05]  /*3c80*/  @P0 BRA `(.L_x_59) ;  /* 0x0000000000040947 */ /* 0x000fea0003800000 */
[----:B------:R-:W-:Y:S01]  /*3c90*/  BPT.TRAP 0x1 ;  /* 0x000000040000795c */ /* 0x000fe20000300000 */
.L_x_59:
[--C-:B------:R-:W-:Y:S01]  /*3ca0*/  IMAD R5, R4, 0x6000, R15.reuse ;  /* 0x0000600004057824 */ /* 0x100fe200078e020f */
[----:B------:R-:W-:Y:S01]  /*3cb0*/  R2UR UR9, R14 ;  /* 0x000000000e0972ca */ /* 0x000fe200000e0000 */
[----:B------:R-:W-:Y:S01]  /*3cc0*/  IMAD R15, R4, 0x400, R15 ;  /* 0x00000400040f7824 */ /* 0x000fe200078e020f */
[----:B------:R-:W-:Y:S01]  /*3cd0*/  UIADD3 UR4, UP0, UR20, 0xf0, URZ ;  /* 0x000000f014047890 */ /* 0x000fe2000ff1e03f */
[----:B------:R-:W-:Y:S01]  /*3ce0*/  VIADD R2, R2, 0xffffffff ;  /* 0xffffffff02027836 */ /* 0x000fe20000000000 */
[----:B------:R-:W-:Y:S01]  /*3cf0*/  R2UR UR5, R5 ;  /* 0x00000000050572ca */ /* 0x000fe200000e0000 */
[----:B------:R-:W-:Y:S01]  /*3d00*/  UIADD3 UR22, UP1, UR20, 0x1f0, URZ ;  /* 0x000001f014167890 */ /* 0x000fe2000ff3e03f */
[----:B------:R-:W-:Y:S01]  /*3d10*/  R2UR UR8, R15 ;  /* 0x000000000f0872ca */ /* 0x000fe200000e0000 */
[----:B------:R-:W-:Y:S01]  /*3d20*/  VIADD R4, R4, 0x1 ;  /* 0x0000000104047836 */ /* 0x000fe20000000000 */
[----:B------:R-:W-:Y:S01]  /*3d30*/  R2UR UR11, R13 ;  /* 0x000000000d0b72ca */ /* 0x000fe200000e0000 */
[----:B------:R-:W-:Y:S01]  /*3d40*/  UIADD3.X UR23, URZ, UR21, URZ, UP1, !UPT ;  /* 0x000000153f177290 */ /* 0x000fe20008ffe43f */
[C---:B------:R-:W-:Y:S01]  /*3d50*/  R2UR UR10, R21.reuse ;  /* 0x00000000150a72ca */ /* 0x040fe200000e0000 */
[----:B------:R-:W-:Y:S01]  /*3d60*/  UMOV UR6, 0x0 ;  /* 0x0000000000067882 */ /* 0x000fe20000000000 */
[----:B------:R-:W-:Y:S01]  /*3d70*/  R2UR UR12, R6 ;  /* 0x00000000060c72ca */ /* 0x000fe200000e0000 */
[----:B------:R-:W-:Y:S01]  /*3d80*/  UMOV UR7, 0x10000000 ;  /* 0x1000000000077882 */ /* 0x000fe20000000000 */
[----:B------:R-:W-:Y:S01]  /*3d90*/  R2UR UR18, R20 ;  /* 0x00000000141272ca */ /* 0x000fe200000e0000 */
[----:B------:R-:W-:Y:S01]  /*3da0*/  VIADD R21, R21, 0x80 ;  /* 0x0000008015157836 */ /* 0x000fe20000000000 */
[----:B------:R-:W-:Y:S01]  /*3db0*/  ISETP.GT.AND P3, PT, R2, 0x1, PT ;  /* 0x000000010200780c */ /* 0x000fe20003f64270 */
[----:B------:R-:W-:Y:S01]  /*3dc0*/  UIADD3 UR13, UR5, 0x180, URZ ;  /* 0x00000180050d7890 */ /* 0x000fe2000fffe03f */
[----:B------:R-:W-:Y:S01]  /*3dd0*/  ISETP.NE.AND P1, PT, R4, 0x9, PT ;  /* 0x000000090400780c */ /* 0x000fe20003f25270 */
[----:B------:R-:W-:-:S02]  /*3de0*/  UIADD3.X UR5, URZ, UR21, URZ, UP0, !UPT ;  /* 0x000000153f057290 */ /* 0x000fc400087fe43f */
[----:B------:R-:W-:Y:S01]  /*3df0*/  UIADD3 UR14, UR8, 0x36180, URZ ;  /* 0x00036180080e7890 */ /* 0x000fe2000fffe03f */
[----:B------:R-:W-:Y:S02]  /*3e00*/  SEL R14, RZ, 0x1, P1 ;  /* 0x00000001ff0e7807 */ /* 0x000fe40000800000 */
[----:B------:R-:W-:Y:S01]  /*3e10*/  UMOV UR8, UR13 ;  /* 0x0000000d00087c82 */ /* 0x000fe20008000000 */
[----:B------:R-:W-:Y:S02]  /*3e20*/  SEL R4, R4, RZ, P1 ;  /* 0x000000ff04047207 */ /* 0x000fe40000800000 */
[----:B------:R-:W-:Y:S01]  /*3e30*/  LOP3.LUT R3, R3, R14, RZ, 0x3c, !PT ;  /* 0x0000000e03037212 */ /* 0x000fe200078e3cff */
[----:B------:R0:W-:Y:S02]  /*3e40*/  UTMALDG.3D [UR8], [UR4], desc[UR6] ;  /* 0x00000608040075b4 */ /* 0x0001e40008011000 */
[----:B0-----:R-:W-:Y:S01]  /*3e50*/  UMOV UR8, UR14 ;  /* 0x0000000e00087c82 */ /* 0x001fe20008000000 */
[----:B------:R-:W-:-:S02]  /*3e60*/  UMOV UR11, UR18 ;  /* 0x00000012000b7c82 */ /* 0x000fc40008000000 */
[----:B------:R0:W-:Y:S02]  /*3e70*/  UTMALDG.3D [UR8], [UR22], desc[UR6] ;  /* 0x00000608160075b4 */ /* 0x0001e40008011000 */
[----:B0-----:R-:W-:Y:S05]  /*3e80*/  @P3 BRA `(.L_x_60) ;  /* 0xfffffffc00483947 */ /* 0x001fea000383ffff */
.L_x_56:
[----:B------:R-:W-:Y:S05]  /*3e90*/  BSYNC B1 ;  /* 0x0000000000017941 */ /* 0x000fea0003800000 */
.L_x_55:
[----:B------:R-:W-:Y:S01]  /*3ea0*/  LOP3.LUT P3, RZ, R12, 0xff, RZ, 0xc0, !PT ;  /* 0x000000ff0cff7812 */ /* 0x000fe2000786c0ff */
[----:B------:R-:W-:Y:S01]  /*3eb0*/  IMAD.IADD R4, R8, 0x1, R11 ;  /* 0x0000000108047824 */ /* 0x000fe200078e020b */
[----:B------:R-:W-:Y:S01]  /*3ec0*/  IADD3 R16, P4, R16, UR36, RZ ;  /* 0x0000002410107c10 */ /* 0x000fe2000ff9e0ff */
[----:B------:R-:W-:Y:S01]  /*3ed0*/  ULDC.64 UR4, c[0x0][0x650] ;  /* 0x0001940000047ab9 */ /* 0x000fe20000000a00 */
[----:B------:R-:W-:Y:S01]  /*3ee0*/  BSSY B1, `(.L_x_61) ;  /* 0x000006d000017945 */ /* 0x000fe20003800000 */
[----:B------:R-:W-:Y:S01]  /*3ef0*/  IMAD.MOV.U32 R13, RZ, RZ, -0x1 ;  /* 0xffffffffff0d7424 */ /* 0x000fe200078e00ff */
[----:B------:R-:W-:Y:S01]  /*3f00*/  ISETP.GT.U32.AND P1, PT, R4, 0x8, PT ;  /* 0x000000080400780c */ /* 0x000fe20003f24070 */
[----:B------:R-:W-:Y:S01]  /*3f10*/  IMAD.MOV.U32 R20, RZ, RZ, -0x1 ;  /* 0xffffffffff147424 */ /* 0x000fe200078e00ff */
[----:B------:R-:W-:Y:S01]  /*3f20*/  IADD3.X R17, R17, UR42, RZ, P4, !PT ;  /* 0x0000002a11117c10 */ /* 0x000fe2000a7fe4ff */
[----:B------:R-:W-:Y:S01]  /*3f30*/  IMAD.MOV.U32 R6, RZ, RZ, -0x1 ;  /* 0xffffffffff067424 */ /* 0x000fe200078e00ff */
[----:B------:R-:W-:-:S02]  /*3f40*/  ISETP.LT.U32.AND P1, PT, R8, 0x9, P1 ;  /* 0x000000090800780c */ /* 0x000fc40000f21070 */
[----:B------:R-:W-:Y:S01]  /*3f50*/  PRMT R12, RZ, 0x7610, R12 ;  /* 0x00007610ff0c7816 */ /* 0x000fe2000000000c */
[----:B------:R-:W0:Y:S01]  /*3f60*/  @P3 S2R R3, SR_CgaCtaId ;  /* 0x0000000000033919 */ /* 0x000e220000008800 */
[----:B------:R-:W-:-:S04]  /*3f70*/  @P3 MOV R2, 0x400 ;  /* 0x0000040000023802 */ /* 0x000fc80000000f00 */
[----:B0-----:R-:W-:Y:S01]  /*3f80*/  @P3 LEA R5, R3, R2, 0x18 ;  /* 0x0000000203053211 */ /* 0x001fe200078ec0ff */
[----:B------:R-:W-:-:S03]  /*3f90*/  IMAD.WIDE.U32 R2, R4, 0x38e38e39, RZ ;  /* 0x38e38e3904027825 */ /* 0x000fc600078e00ff */
[----:B------:R0:W-:Y:S01]  /*3fa0*/  @P3 SYNCS.ARRIVE.TRANS64.A1T0 RZ, [R5+URZ+0xa8], RZ ;  /* 0x0000a8ff05ff39a7 */ /* 0x0001e2000810003f */
[----:B------:R-:W-:Y:S02]  /*3fb0*/  ISETP.GE.U32.AND P3, PT, R8, 0x9, PT ;  /* 0x000000090800780c */ /* 0x000fe40003f66070 */
[----:B------:R-:W-:Y:S02]  /*3fc0*/  PRMT R2, RZ, 0x7610, R2 ;  /* 0x00007610ff027816 */ /* 0x000fe40000000002 */
[----:B0-----:R-:W-:Y:S02]  /*3fd0*/  SHF.R.U32.HI R5, RZ, 0x1, R3 ;  /* 0x00000001ff057819 */ /* 0x001fe40000011603 */
[----:B------:R-:W-:Y:S02]  /*3fe0*/  SEL R3, RZ, 0x1, !P1 ;  /* 0x00000001ff037807 */ /* 0x000fe40004800000 */
[----:B------:R-:W-:Y:S01]  /*3ff0*/  ISETP.GE.U32.AND P1, PT, R16, UR4, PT ;  /* 0x0000000410007c0c */ /* 0x000fe2000bf26070 */
[----:B------:R-:W-:Y:S01]  /*4000*/  IMAD R11, R5, -0x9, R4 ;  /* 0xfffffff7050b7824 */ /* 0x000fe200078e0204 */
[----:B------:R-:W-:-:S02]  /*4010*/  LOP3.LUT R0, R0, R3, RZ, 0x3c, !PT ;  /* 0x0000000300007212 */ /* 0x000fc400078e3cff */
[----:B------:R-:W-:Y:S02]  /*4020*/  ISETP.GE.U32.AND.EX P1, PT, R17, UR5, PT, P1 ;  /* 0x0000000511007c0c */ /* 0x000fe4000bf26110 */
[----:B------:R-:W-:-:S11]  /*4030*/  @P3 LOP3.LUT R0, R0, 0x1, R5, 0x78, !PT ;  /* 0x0000000100003812 */ /* 0x000fd600078e7805 */
[----:B------:R-:W-:Y:S05]  /*4040*/  @P1 BRA `(.L_x_62) ;  /* 0x0000000400581947 */ /* 0x000fea0003800000 */
[----:B------:R-:W-:Y:S01]  /*4050*/  ULDC.64 UR4, c[0x0][0x628] ;  /* 0x00018a0000047ab9 */ /* 0x000fe20000000a00 */
[----:B------:R-:W0:Y:S01]  /*4060*/  S2R R14, SR_CTAID.X ;  /* 0x00000000000e7919 */ /* 0x000e220000002500 */
[----:B------:R-:W-:Y:S01]  /*4070*/  ISETP.NE.U32.AND P1, PT, RZ, UR4, PT ;  /* 0x00000004ff007c0c */ /* 0x000fe2000bf25070 */
[----:B------:R-:W-:Y:S01]  /*4080*/  ULDC UR7, c[0x0][0x630] ;  /* 0x00018c0000077ab9 */ /* 0x000fe20000000800 */
[----:B------:R-:W-:Y:S01]  /*4090*/  IMAD.MOV.U32 R2, RZ, RZ, R16 ;  /* 0x000000ffff027224 */ /* 0x000fe200078e0010 */
[----:B------:R-:W1:Y:S01]  /*40a0*/  S2R R13, SR_CTAID.Y ;  /* 0x00000000000d7919 */ /* 0x000e620000002600 */
[----:B------:R-:W-:Y:S01]  /*40b0*/  ISETP.NE.AND.EX P1, PT, RZ, UR5, PT, P1 ;  /* 0x00000005ff007c0c */ /* 0x000fe2000bf25310 */
[----:B------:R-:W-:-:S12]  /*40c0*/  IMAD.MOV.U32 R3, RZ, RZ, R17 ;  /* 0x000000ffff037224 */ /* 0x000fd800078e0011 */
[----:B------:R-:W-:Y:S05]  /*40d0*/  @!P1 BRA `(.L_x_63) ;  /* 0x0000000000289947 */ /* 0x000fea0003800000 */
[----:B------:R-:W-:Y:S02]  /*40e0*/  ULDC UR6, c[0x0][0x634] ;  /* 0x00018d0000067ab9 */ /* 0x000fe40000000800 */
[----:B------:R-:W-:-:S05]  /*40f0*/  IADD3 R7, P1, R16, UR6, RZ ;  /* 0x0000000610077c10 */ /* 0x000fca000ff3e0ff */
[----:B------:R-:W-:-:S04]  /*4100*/  IMAD.X R15, RZ, RZ, R17, P1 ;  /* 0x000000ffff0f7224 */ /* 0x000fc800008e0611 */
[----:B------:R-:W-:-:S04]  /*4110*/  IMAD.WIDE.U32 R4, R15, UR4, RZ ;  /* 0x000000040f047c25 */ /* 0x000fc8000f8e00ff */
[----:B------:R-:W-:-:S04]  /*4120*/  IMAD.WIDE.U32 R4, P1, R7, UR5, R4 ;  /* 0x0000000507047c25 */ /* 0x000fc8000f820004 */
[----:B------:R-:W-:-:S04]  /*4130*/  IMAD.WIDE.U32 R6, R7, UR4, RZ ;  /* 0x0000000407067c25 */ /* 0x000fc8000f8e00ff */
[----:B------:R-:W-:Y:S01]  /*4140*/  IMAD.X R3, RZ, RZ, RZ, P1 ;  /* 0x000000ffff037224 */ /* 0x000fe200008e06ff */
[----:B------:R-:W-:Y:S01]  /*4150*/  IADD3 RZ, P1, R7, R4, RZ ;  /* 0x0000000407ff7210 */ /* 0x000fe20007f3e0ff */
[----:B------:R-:W-:-:S04]  /*4160*/  IMAD.MOV.U32 R2, RZ, RZ, R5 ;  /* 0x000000ffff027224 */ /* 0x000fc800078e0005 */
[----:B------:R-:W-:-:S08]  /*4170*/  IMAD.WIDE.U32.X R2, R15, UR5, R2, P1 ;  /* 0x000000050f027c25 */ /* 0x000fd000088e0402 */
.L_x_63:
[--C-:B------:R-:W-:Y:S01]  /*4180*/  SHF.R.U64 R6, R2, UR7, R3.reuse ;  /* 0x0000000702067c19 */ /* 0x100fe20008001203 */
[----:B------:R-:W-:Y:S01]  /*4190*/  ULDC.64 UR4, c[0x0][0x620] ;  /* 0x0001880000047ab9 */ /* 0x000fe20000000a00 */
[----:B------:R-:W-:Y:S01]  /*41a0*/  SHF.R.U32.HI R2, RZ, UR7, R3 ;  /* 0x00000007ff027c19 */ /* 0x000fe20008011603 */
[----:B------:R-:W-:Y:S01]  /*41b0*/  IMAD.MOV.U32 R3, RZ, RZ, R17 ;  /* 0x000000ffff037224 */ /* 0x000fe200078e0011 */
[----:B------:R-:W-:Y:S01]  /*41c0*/  IADD3 R5, P1, RZ, -R6, RZ ;  /* 0x80000006ff057210 */ /* 0x000fe20007f3e0ff */
[----:B------:R-:W2:Y:S01]  /*41d0*/  LDC R25, c[0x0][0x144] ;  /* 0x00005100ff197b82 */ /* 0x000ea20000000800 */
[----:B0-----:R-:W-:Y:S01]  /*41e0*/  I2FP.F32.U32 R7, R14 ;  /* 0x0000000e00077245 */ /* 0x001fe20000201000 */
[----:B------:R-:W-:Y:S01]  /*41f0*/  ULDC.64 UR8, c[0x0][0x640] ;  /* 0x0001900000087ab9 */ /* 0x000fe20000000a00 */
[----:B------:R-:W-:Y:S01]  /*4200*/  ULDC UR6, c[0x0][0x608] ;  /* 0x0001820000067ab9 */ /* 0x000fe20000000800 */
[----:B------:R-:W-:Y:S01]  /*4210*/  IMAD.X R2, RZ, RZ, ~R2, P1 ;  /* 0x000000ffff027224 */ /* 0x000fe200008e0e02 */
[----:B------:R-:W-:-:S03]  /*4220*/  ISETP.NE.U32.AND P1, PT, RZ, UR8, PT ;  /* 0x00000008ff007c0c */ /* 0x000fc6000bf25070 */
[----:B------:R-:W-:Y:S01]  /*4230*/  IMAD R4, R2, UR4, RZ ;  /* 0x0000000402047c24 */ /* 0x000fe2000f8e02ff */
[----:B------:R-:W0:Y:S01]  /*4240*/  LDC R20, c[0x0][0x148] ;  /* 0x00005200ff147b82 */ /* 0x000e220000000800 */
[----:B------:R-:W-:Y:S01]  /*4250*/  IMAD.MOV.U32 R2, RZ, RZ, R16 ;  /* 0x000000ffff027224 */ /* 0x000fe200078e0010 */
[----:B------:R-:W-:-:S03]  /*4260*/  ISETP.NE.AND.EX P1, PT, RZ, UR9, PT, P1 ;  /* 0x00000009ff007c0c */ /* 0x000fc6000bf25310 */
[----:B------:R-:W-:Y:S01]  /*4270*/  IMAD.WIDE.U32 R2, R5, UR4, R2 ;  /* 0x0000000405027c25 */ /* 0x000fe2000f8e0002 */
[----:B------:R-:W-:-:S03]  /*4280*/  ULDC UR4, c[0x0][0x150] ;  /* 0x0000540000047ab9 */ /* 0x000fc60000000800 */
[----:B------:R-:W-:Y:S02]  /*4290*/  IMAD R5, R5, UR5, R4 ;  /* 0x0000000505057c24 */ /* 0x000fe4000f8e0204 */
[----:B------:R-:W-:Y:S01]  /*42a0*/  FMUL R4, R7, UR4 ;  /* 0x0000000407047c20 */ /* 0x000fe20008400000 */
[----:B------:R-:W-:Y:S01]  /*42b0*/  ULDC UR4, c[0x0][0x618] ;  /* 0x0001860000047ab9 */ /* 0x000fe20000000800 */
[----:B------:R-:W-:Y:S01]  /*42c0*/  ULDC UR5, c[0x0][0x154] ;  /* 0x0000550000057ab9 */ /* 0x000fe20000000800 */
[----:B------:R-:W-:-:S03]  /*42d0*/  IMAD.IADD R3, R3, 0x1, R5 ;  /* 0x0000000103037824 */ /* 0x000fc600078e0205 */
[----:B------:R-:W3:Y:S02]  /*42e0*/  F2I.U32.TRUNC.NTZ R4, R4 ;  /* 0x0000000400047305 */ /* 0x000ee4000020f000 */
[----:B------:R-:W-:Y:S02]  /*42f0*/  SHF.R.U64 R7, R2, UR4, R3 ;  /* 0x0000000402077c19 */ /* 0x000fe40008001203 */
[----:B-1----:R-:W-:-:S05]  /*4300*/  I2FP.F32.U32 R2, R13 ;  /* 0x0000000d00027245 */ /* 0x002fca0000201000 */
[----:B------:R-:W-:Y:S01]  /*4310*/  FMUL R22, R2, UR5 ;  /* 0x0000000502167c20 */ /* 0x000fe20008400000 */
[----:B------:R-:W-:Y:S01]  /*4320*/  SHF.R.U32.HI R2, RZ, UR4, R3 ;  /* 0x00000004ff027c19 */ /* 0x000fe20008011603 */
[----:B------:R-:W-:-:S03]  /*4330*/  ULDC UR4, c[0x0][0x658] ;  /* 0x0001960000047ab9 */ /* 0x000fc60000000800 */
[--C-:B------:R-:W-:Y:S01]  /*4340*/  SHF.R.U64 R21, R7, UR6, R2.reuse ;  /* 0x0000000607157c19 */ /* 0x100fe20008001202 */
[----:B------:R-:W1:Y:S01]  /*4350*/  F2I.U32.TRUNC.NTZ R22, R22 ;  /* 0x0000001600167305 */ /* 0x000e62000020f000 */
[----:B------:R-:W-:Y:S01]  /*4360*/  SHF.R.U32.HI R2, RZ, UR6, R2 ;  /* 0x00000006ff027c19 */ /* 0x000fe20008011602 */
[----:B---3--:R-:W-:-:S03]  /*4370*/  IMAD.MOV R4, RZ, RZ, -R4 ;  /* 0x000000ffff047224 */ /* 0x008fc600078e0a04 */
[----:B------:R-:W-:Y:S01]  /*4380*/  SHF.R.U64 R15, R21, UR4, R2 ;  /* 0x00000004150f7c19 */ /* 0x000fe20008001202 */
[----:B--2---:R-:W-:Y:S01]  /*4390*/  IMAD R14, R25, R4, R14 ;  /* 0x00000004190e7224 */ /* 0x004fe200078e020e */
[----:B------:R-:W-:-:S03]  /*43a0*/  SHF.R.U32.HI R23, RZ, UR4, R2 ;  /* 0x00000004ff177c19 */ /* 0x000fc60008011602 */
[----:B------:R-:W-:Y:S02]  /*43b0*/  IMAD.MOV.U32 R2, RZ, RZ, R15 ;  /* 0x000000ffff027224 */ /* 0x000fe400078e000f */
[----:B------:R-:W-:Y:S01]  /*43c0*/  IMAD.MOV.U32 R3, RZ, RZ, R23 ;  /* 0x000000ffff037224 */ /* 0x000fe200078e0017 */
[----:B------:R-:W-:Y:S06]  /*43d0*/  @!P1 BRA `(.L_x_64) ;  /* 0x0000000000289947 */ /* 0x000fec0003800000 */
[----:B------:R-:W-:Y:S02]  /*43e0*/  ULDC UR4, c[0x0][0x64c] ;  /* 0x0001930000047ab9 */ /* 0x000fe40000000800 */
[----:B------:R-:W-:-:S05]  /*43f0*/  IADD3 R3, P1, R15, UR4, RZ ;  /* 0x000000040f037c10 */ /* 0x000fca000ff3e0ff */
[----:B------:R-:W-:-:S04]  /*4400*/  IMAD.X R23, RZ, RZ, R23, P1 ;  /* 0x000000ffff177224 */ /* 0x000fc800008e0617 */
[----:B------:R-:W-:-:S04]  /*4410*/  IMAD.WIDE.U32 R4, R23, UR8, RZ ;  /* 0x0000000817047c25 */ /* 0x000fc8000f8e00ff */
[----:B------:R-:W-:-:S04]  /*4420*/  IMAD.WIDE.U32 R4, P1, R3, UR9, R4 ;  /* 0x0000000903047c25 */ /* 0x000fc8000f820004 */
[----:B------:R-:W-:-:S04]  /*4430*/  IMAD.WIDE.U32 R2, R3, UR8, RZ ;  /* 0x0000000803027c25 */ /* 0x000fc8000f8e00ff */
[----:B------:R-:W-:Y:S01]  /*4440*/  IMAD.MOV.U32 R2, RZ, RZ, R5 ;  /* 0x000000ffff027224 */ /* 0x000fe200078e0005 */
[----:B------:R-:W-:Y:S01]  /*4450*/  IADD3 RZ, P3, R3, R4, RZ ;  /* 0x0000000403ff7210 */ /* 0x000fe20007f7e0ff */
[----:B------:R-:W-:-:S04]  /*4460*/  IMAD.X R3, RZ, RZ, RZ, P1 ;  /* 0x000000ffff037224 */ /* 0x000fc800008e06ff */
[----:B------:R-:W-:-:S08]  /*4470*/  IMAD.WIDE.U32.X R2, R23, UR9, R2, P3 ;  /* 0x0000000917027c25 */ /* 0x000fd000098e0402 */
.L_x_64:
[----:B------:R-:W-:Y:S01]  /*4480*/  ISETP.NE.AND P1, PT, R19, 0x1, PT ;  /* 0x000000011300780c */ /* 0x000fe20003f25270 */
[----:B------:R-:W-:Y:S01]  /*4490*/  ULDC UR4, c[0x0][0x648] ;  /* 0x0001920000047ab9 */ /* 0x000fe20000000800 */
[----:B------:R-:W-:Y:S01]  /*44a0*/  LOP3.LUT R21, R21, UR16, RZ, 0xc0, !PT ;  /* 0x0000001015157c12 */ /* 0x000fe2000f8ec0ff */
[----:B-1----:R-:W-:Y:S01]  /*44b0*/  IMAD.MOV R22, RZ, RZ, -R22 ;  /* 0x000000ffff167224 */ /* 0x002fe200078e0a16 */
[----:B------:R-:W-:Y:S01]  /*44c0*/  SHF.R.U64 R2, R2, UR4, R3 ;  /* 0x0000000402027c19 */ /* 0x000fe20008001203 */
[----:B------:R-:W-:Y:S01]  /*44d0*/  ULDC UR4, c[0x0][0x638] ;  /* 0x00018e0000047ab9 */ /* 0x000fe20000000800 */
[----:B------:R-:W-:Y:S01]  /*44e0*/  ULDC UR5, c[0x0][0x610] ;  /* 0x0001840000057ab9 */ /* 0x000fe20000000800 */
[----:B------:R-:W-:Y:S02]  /*44f0*/  IMAD.MOV.U32 R3, RZ, RZ, 0x1 ;  /* 0x00000001ff037424 */ /* 0x000fe400078e00ff */
[----:B------:R-:W-:Y:S02]  /*4500*/  IMAD.MOV R4, RZ, RZ, -R2 ;  /* 0x000000ffff047224 */ /* 0x000fe400078e0a02 */
[----:B------:R-:W-:Y:S01]  /*4510*/  IMAD R21, R2, UR17, R21 ;  /* 0x0000001102157c24 */ /* 0x000fe2000f8e0215 */
[----:B------:R-:W-:Y:S01]  /*4520*/  LOP3.LUT R2, R7, UR15, RZ, 0xc0, !PT ;  /* 0x0000000f07027c12 */ /* 0x000fe2000f8ec0ff */
[----:B0-----:R-:W-:-:S02]  /*4530*/  @P1 IMAD R14, R20, R22, R13 ;  /* 0x00000016140e1224 */ /* 0x001fc400078e020d */
[----:B------:R-:W-:Y:S01]  /*4540*/  IMAD R15, R4, UR4, R15 ;  /* 0x00000004040f7c24 */ /* 0x000fe2000f8e020f */
[----:B------:R-:W-:Y:S01]  /*4550*/  ULDC UR4, c[0x0][0x600] ;  /* 0x0001800000047ab9 */ /* 0x000fe20000000800 */
[----:B------:R-:W-:Y:S02]  /*4560*/  IMAD R14, R21, UR5, R14 ;  /* 0x00000005150e7c24 */ /* 0x000fe4000f8e020e */
[--C-:B------:R-:W-:Y:S01]  /*4570*/  IMAD R15, R15, UR4, R2.reuse ;  /* 0x000000040f0f7c24 */ /* 0x100fe2000f8e0202 */
[----:B------:R-:W-:-:S04]  /*4580*/  PRMT R2, R3, 0x7610, R2 ;  /* 0x0000761003027816 */ /* 0x000fc80000000002 */
[----:B------:R-:W-:Y:S02]  /*4590*/  SEL R20, R15, R14, !P1 ;  /* 0x0000000e0f147207 */ /* 0x000fe40004800000 */
[----:B------:R-:W-:-:S07]  /*45a0*/  SEL R13, R14, R15, !P1 ;  /* 0x0000000f0e0d7207 */ /* 0x000fce0004800000 */
.L_x_62:
[----:B------:R-:W-:Y:S05]  /*45b0*/  BSYNC B1 ;  /* 0x0000000000017941 */ /* 0x000fea0003800000 */
.L_x_61:
[----:B------:R-:W-:-:S13]  /*45c0*/  LOP3.LUT P1, RZ, R2, 0xff, RZ, 0xc0, !PT ;  /* 0x000000ff02ff7812 */ /* 0x000fda000782c0ff */
[----:B------:R-:W-:Y:S05]  /*45d0*/  @P1 BRA `(.L_x_65) ;  /* 0xfffffff400401947 */ /* 0x000fea000383ffff */
[----:B------:R-:W-:Y:S05]  /*45e0*/  BSYNC B0 ;  /* 0x0000000000007941 */ /* 0x000fea0003800000 */
.L_x_53:
[----:B------:R-:W-:-:S03]  /*45f0*/  UMOV UR4, 0xffffffff ;  /* 0xffffffff00047882 */ /* 0x000fc60000000000 */
[----:B------:R-:W-:Y:S05]  /*4600*/  BRA.DIV UR4, `(.L_x_66) ;  /* 0x0000000604c87947 */ /* 0x000fea000b800000 */
[----:B------:R-:W-:-:S13]  /*4610*/  ELECT P6, URZ, PT ;  /* 0x00000000003f782f */ /* 0x000fda00038c0000 */
.L_x_85:
[----:B------:R-:W-:Y:S04]  /*4620*/  BSSY B0, `(.L_x_67) ;  /* 0x0000058000007945 */ /* 0x000fe80003800000 */
[----:B------:R-:W-:Y:S05]  /*4630*/  @!P6 BRA `(.L_x_68) ;  /* 0x000000040058e947 */ /* 0x000fea0003800000 */
[----:B------:R-:W-:-:S04]  /*4640*/  LOP3.LUT R18, R18, 0x2, RZ, 0xfc, !PT ;  /* 0x0000000212127812 */ /* 0x000fc800078efcff */
[----:B------:R-:W-:-:S13]  /*4650*/  ISETP.NE.AND P0, PT, R18, 0x3, PT ;  /* 0x000000031200780c */ /* 0x000fda0003f05270 */
[----:B------:R-:W-:Y:S05]  /*4660*/  @!P0 BRA `(.L_x_69) ;  /* 0x0000000000048947 */ /* 0x000fea0003800000 */
[----:B------:R-:W-:Y:S01]  /*4670*/  BPT.TRAP 0x1 ;  /* 0x000000040000795c */ /* 0x000fe20000300000 */
.L_x_69:
[----:B------:R-:W0:Y:S01]  /*4680*/  S2R R3, SR_CgaCtaId ;  /* 0x0000000000037919 */ /* 0x000e220000008800 */
[----:B------:R-:W-:Y:S02]  /*4690*/  MOV R2, 0x400 ;  /* 0x0000040000027802 */ /* 0x000fe40000000f00 */
[----:B------:R-:W-:Y:S02]  /*46a0*/  SHF.L.U32 R4, R0, 0x1f, RZ ;  /* 0x0000001f00047819 */ /* 0x000fe400000006ff */
[----:B0-----:R-:W-:-:S05]  /*46b0*/  LEA R2, R3, R2, 0x18 ;  /* 0x0000000203027211 */ /* 0x001fca00078ec0ff */
[----:B------:R-:W-:-:S04]  /*46c0*/  VIADD R2, R2, 0x48 ;  /* 0x0000004802027836 */ /* 0x000fc80000000000 */
[C---:B------:R-:W-:Y:S02]  /*46d0*/  IMAD R7, R11.reuse, 0x8, R2 ;  /* 0x000000080b077824 */ /* 0x040fe400078e0202 */
[----:B------:R-:W-:Y:S02]  /*46e0*/  VIADD R11, R11, 0x1 ;  /* 0x000000010b0b7836 */ /* 0x000fe40000000000 */
[----:B------:R-:W0:Y:S03]  /*46f0*/  SYNCS.PHASECHK.TRANS64.TRYWAIT P0, [R7+URZ], R4 ;  /* 0x00000004070075a7 */ /* 0x000e26000800017f */
[----:B------:R-:W-:-:S04]  /*4700*/  ISETP.NE.AND P1, PT, R11, 0x9, PT ;  /* 0x000000090b00780c */ /* 0x000fc80003f25270 */
[----:B------:R-:W-:Y:S02]  /*4710*/  SEL R3, RZ, 0x1, P1 ;  /* 0x00000001ff037807 */ /* 0x000fe40000800000 */
[----:B------:R-:W-:Y:S02]  /*4720*/  SEL R11, R11, RZ, P1 ;  /* 0x000000ff0b0b7207 */ /* 0x000fe40000800000 */
[----:B------:R-:W-:-:S03]  /*4730*/  LOP3.LUT R6, R0, R3, RZ, 0x3c, !PT ;  /* 0x0000000300067212 */ /* 0x000fc600078e3cff */
[----:B------:R-:W-:Y:S01]  /*4740*/  IMAD R8, R11, 0x8, R2 ;  /* 0x000000080b087824 */ /* 0x000fe200078e0202 */
[----:B------:R-:W-:Y:S01]  /*4750*/  SHF.L.U32 R5, R6, 0x1f, RZ ;  /* 0x0000001f06057819 */ /* 0x000fe200000006ff */
[----:B0-----:R-:W-:Y:S06]  /*4760*/  @!P0 BRA `(.L_x_70) ;  /* 0x0000000400908947 */ /* 0x001fec0003800000 */
.L_x_86:
[----:B------:R-:W1:Y:S01]  /*4770*/  SYNCS.PHASECHK.TRANS64.TRYWAIT P0, [R8+URZ], R5 ;  /* 0x00000005080075a7 */ /* 0x000e62000800017f */
[----:B------:R-:W-:-:S05]  /*4780*/  VIADD R0, R11, 0x1 ;  /* 0x000000010b007836 */ /* 0x000fca0000000000 */
[----:B------:R-:W-:-:S04]  /*4790*/  ISETP.NE.AND P1, PT, R0, 0x9, PT ;  /* 0x000000090000780c */ /* 0x000fc80003f25270 */
[----:B------:R-:W-:Y:S02]  /*47a0*/  SEL R3, RZ, 0x1, P1 ;  /* 0x00000001ff037807 */ /* 0x000fe40000800000 */
[----:B0-----:R-:W-:Y:S02]  /*47b0*/  SEL R7, R0, RZ, P1 ;  /* 0x000000ff00077207 */ /* 0x001fe40000800000 */
[----:B------:R-:W-:-:S03]  /*47c0*/  LOP3.LUT R6, R6, R3, RZ, 0x3c, !PT ;  /* 0x0000000306067212 */ /* 0x000fc600078e3cff */
[----:B------:R-:W-:Y:S01]  /*47d0*/  IMAD R9, R7, 0x8, R2 ;  /* 0x0000000807097824 */ /* 0x000fe200078e0202 */
[----:B------:R-:W-:Y:S01]  /*47e0*/  SHF.L.U32 R4, R6, 0x1f, RZ ;  /* 0x0000001f06047819 */ /* 0x000fe200000006ff */
[----:B-1----:R-:W-:Y:S06]  /*47f0*/  @!P0 BRA `(.L_x_71) ;  /* 0x0000000400808947 */ /* 0x002fec0003800000 */
.L_x_87:
[----:B------:R-:W1:Y:S01]  /*4800*/  SYNCS.PHASECHK.TRANS64.TRYWAIT P0, [R9+URZ], R4 ;  /* 0x00000004090075a7 */ /* 0x000e62000800017f */
[----:B------:R-:W-:-:S05]  /*4810*/  VIADD R0, R7, 0x1 ;  /* 0x0000000107007836 */ /* 0x000fca0000000000 */
[----:B------:R-:W-:-:S04]  /*4820*/  ISETP.NE.AND P1, PT, R0, 0x9, PT ;  /* 0x000000090000780c */ /* 0x000fc80003f25270 */
[----:B------:R-:W-:Y:S02]  /*4830*/  SEL R3, RZ, 0x1, P1 ;  /* 0x00000001ff037807 */ /* 0x000fe40000800000 */
[----:B------:R-:W-:Y:S02]  /*4840*/  SEL R7, R0, RZ, P1 ;  /* 0x000000ff00077207 */ /* 0x000fe40000800000 */
[----:B------:R-:W-:-:S03]  /*4850*/  LOP3.LUT R6, R6, R3, RZ, 0x3c, !PT ;  /* 0x0000000306067212 */ /* 0x000fc600078e3cff */
[----:B0-----:R-:W-:Y:S01]  /*4860*/  IMAD R8, R7, 0x8, R2 ;  /* 0x0000000807087824 */ /* 0x001fe200078e0202 */
[----:B------:R-:W-:Y:S01]  /*4870*/  SHF.L.U32 R5, R6, 0x1f, RZ ;  /* 0x0000001f06057819 */ /* 0x000fe200000006ff */
[----:B-1----:R-:W-:Y:S06]  /*4880*/  @!P0 BRA `(.L_x_72) ;  /* 0x0000000400708947 */ /* 0x002fec0003800000 */
.L_x_88:
        /* <DEDUP_REMOVED lines=9> */
.L_x_89:
        /* <DEDUP_REMOVED lines=9> */
.L_x_90:
        /* <DEDUP_REMOVED lines=9> */
.L_x_91:
[----:B------:R-:W1:Y:S01]  /*4a40*/  SYNCS.PHASECHK.TRANS64.TRYWAIT P0, [R9+URZ], R4 ;  /* 0x00000004090075a7 */ /* 0x000e62000800017f */
[----:B------:R-:W-:-:S05]  /*4a50*/  VIADD R0, R7, 0x1 ;  /* 0x0000000107007836 */ /* 0x000fca0000000000 */
[----:B------:R-:W-:-:S04]  /*4a60*/  ISETP.NE.AND P1, PT, R0, 0x9, PT ;  /* 0x000000090000780c */ /* 0x000fc80003f25270 */
[----:B------:R-:W-:Y:S02]  /*4a70*/  SEL R3, RZ, 0x1, P1 ;  /* 0x00000001ff037807 */ /* 0x000fe40000800000 */
[----:B------:R-:W-:Y:S02]  /*4a80*/  SEL R7, R0, RZ, P1 ;  /* 0x000000ff00077207 */ /* 0x000fe40000800000 */
[----:B------:R-:W-:-:S03]  /*4a90*/  LOP3.LUT R11, R6, R3, RZ, 0x3c, !PT ;  /* 0x00000003060b7212 */ /* 0x000fc600078e3cff */
[----:B------:R-:W-:Y:S01]  /*4aa0*/  IMAD R6, R7, 0x8, R2 ;  /* 0x0000000807067824 */ /* 0x000fe200078e0202 */
[----:B0-----:R-:W-:Y:S01]  /*4ab0*/  SHF.L.U32 R5, R11, 0x1f, RZ ;  /* 0x0000001f0b057819 */ /* 0x001fe200000006ff */
[----:B-1----:R-:W-:Y:S06]  /*4ac0*/  @!P0 BRA `(.L_x_76) ;  /* 0x0000000400308947 */ /* 0x002fec0003800000 */
.L_x_92:
[----:B------:R-:W1:Y:S01]  /*4ad0*/  SYNCS.PHASECHK.TRANS64.TRYWAIT P0, [R6+URZ], R5 ;  /* 0x00000005060075a7 */ /* 0x000e62000800017f */
[----:B------:R-:W-:-:S05]  /*4ae0*/  VIADD R0, R7, 0x1 ;  /* 0x0000000107007836 */ /* 0x000fca0000000000 */
[----:B------:R-:W-:-:S04]  /*4af0*/  ISETP.NE.AND P1, PT, R0, 0x9, PT ;  /* 0x000000090000780c */ /* 0x000fc80003f25270 */
[----:B0-----:R-:W-:Y:S02]  /*4b00*/  SEL R4, RZ, 0x1, P1 ;  /* 0x00000001ff047807 */ /* 0x001fe40000800000 */
[----:B------:R-:W-:Y:S02]  /*4b10*/  SEL R3, R0, RZ, P1 ;  /* 0x000000ff00037207 */ /* 0x000fe40000800000 */
[----:B------:R-:W-:Y:S01]  /*4b20*/  LOP3.LUT R0, R11, R4, RZ, 0x3c, !PT ;  /* 0x000000040b007212 */ /* 0x000fe200078e3cff */
[----:B-1----:R-:W-:Y:S06]  /*4b30*/  @!P0 BRA `(.L_x_77) ;  /* 0x0000000400288947 */ /* 0x002fec0003800000 */
.L_x_93:
[----:B------:R-:W-:Y:S01]  /*4b40*/  IMAD R3, R3, 0x8, R2 ;  /* 0x0000000803037824 */ /* 0x000fe200078e0202 */
[----:B------:R-:W-:-:S07]  /*4b50*/  SHF.L.U32 R0, R0, 0x1f, RZ ;  /* 0x0000001f00007819 */ /* 0x000fce00000006ff */
.L_x_78:
[----:B-1----:R1:W2:Y:S02]  /*4b60*/  SYNCS.PHASECHK.TRANS64.TRYWAIT P0, [R3+URZ], R0 ;  /* 0x00000000030075a7 */ /* 0x0022a4000800017f */
[----:B--2---:R-:W-:Y:S05]  /*4b70*/  @!P0 NANOSLEEP.SYNCS 0x989680 ;  /* 0x009896800000895d */ /* 0x004fea0003900000 */
[----:B------:R-:W2:Y:S02]  /*4b80*/  @!P0 SYNCS.PHASECHK.TRANS64 P0, [R3+URZ], R0 ;  /* 0x00000000030085a7 */ /* 0x000ea4000800007f */
[----:B--2---:R-:W-:Y:S05]  /*4b90*/  @!P0 BRA `(.L_x_78) ;  /* 0xfffffffc00f08947 */ /* 0x004fea000383ffff */
.L_x_68:
[----:B------:R-:W-:Y:S05]  /*4ba0*/  BSYNC B0 ;  /* 0x0000000000007941 */ /* 0x000fea0003800000 */
.L_x_67:
[----:B------:R-:W-:Y:S05]  /*4bb0*/  EXIT ;  /* 0x000000000000794d */ /* 0x000fea0003800000 */
.L_x_18:
[----:B-1----:R1:W2:Y:S02]  /*4bc0*/  SYNCS.PHASECHK.TRANS64.TRYWAIT P1, [R3+URZ], R0 ;  /* 0x00000000030075a7 */ /* 0x0022a4000802017f */
[----:B--2---:R-:W-:Y:S05]  /*4bd0*/  @!P1 NANOSLEEP.SYNCS 0x989680 ;  /* 0x009896800000995d */ /* 0x004fea0003900000 */
[----:B------:R-:W2:Y:S02]  /*4be0*/  @!P1 SYNCS.PHASECHK.TRANS64 P1, [R3+URZ], R0 ;  /* 0x00000000030095a7 */ /* 0x000ea4000802007f */
[----:B--2---:R-:W-:Y:S05]  /*4bf0*/  @!P1 BRA `(.L_x_18) ;  /* 0xfffffffc00f09947 */ /* 0x004fea000383ffff */
[----:B------:R-:W-:Y:S05]  /*4c00*/  BRA `(.L_x_17) ;  /* 0xffffffc800307947 */ /* 0x000fea000383ffff */
.L_x_23:
[----:B-1----:R1:W2:Y:S02]  /*4c10*/  SYNCS.PHASECHK.TRANS64.TRYWAIT P1, [R4+URZ], R3 ;  /* 0x00000003040075a7 */ /* 0x0022a4000802017f */
[----:B--2---:R-:W-:Y:S05]  /*4c20*/  @!P1 NANOSLEEP.SYNCS 0x989680 ;  /* 0x009896800000995d */ /* 0x004fea0003900000 */
[----:B------:R-:W2:Y:S02]  /*4c30*/  @!P1 SYNCS.PHASECHK.TRANS64 P1, [R4+URZ], R3 ;  /* 0x00000003040095a7 */ /* 0x000ea4000802007f */
[----:B--2---:R-:W-:Y:S05]  /*4c40*/  @!P1 BRA `(.L_x_23) ;  /* 0xfffffffc00f09947 */ /* 0x004fea000383ffff */
[----:B------:R-:W-:Y:S05]  /*4c50*/  BRA `(.L_x_22) ;  /* 0xffffffcc006c7947 */ /* 0x000fea000383ffff */
.L_x_54:
[----:B------:R-:W-:Y:S01]  /*4c60*/  BSSY B1, `(.L_x_79) ;  /* 0x0000006000017945 */ /* 0x000fe20003800000 */
[----:B------:R-:W-:-:S07]  /*4c70*/  IMAD.MOV.U32 R15, RZ, RZ, -0x1 ;  /* 0xffffffffff0f7424 */ /* 0x000fce00078e00ff */
[----:B------:R-:W-:Y:S05]  /*4c80*/  WARPSYNC.COLLECTIVE R15, `(.L_x_80) ;  /* 0x000000000f0c7348 */ /* 0x000fea0003c00000 */
[----:B------:R-:W-:Y:S02]  /*4c90*/  ELECT P6, UR62, PT ;  /* 0x00000000003e782f */ /* 0x000fe400038c0000 */
[----:B------:R-:W-:Y:S01]  /*4ca0*/  MOV R14, UR62 ;  /* 0x0000003e000e7c02 */ /* 0x000fe20008000f00 */
[----:B------:R-:W-:Y:S10]  /*4cb0*/  ENDCOLLECTIVE ;  /* 0x000000000000791b */ /* 0x000ff40003800000 */
.L_x_80:
[----:B------:R-:W-:Y:S05]  /*4cc0*/  BSYNC B1 ;  /* 0x0000000000017941 */ /* 0x000fea0003800000 */
.L_x_79:
[----:B------:R-:W-:Y:S05]  /*4cd0*/  BRA `(.L_x_81) ;  /* 0xffffffec008c7947 */ /* 0x000fea000383ffff */
.L_x_57:
[----:B0-----:R0:W1:Y:S02]  /*4ce0*/  SYNCS.PHASECHK.TRANS64.TRYWAIT P1, [R14+URZ+0x48], R5 ;  /* 0x000048050e0075a7 */ /* 0x001064000802017f */
[----:B-1----:R-:W-:Y:S05]  /*4cf0*/  @!P1 NANOSLEEP.SYNCS 0x989680 ;  /* 0x009896800000995d */ /* 0x002fea0003900000 */
[----:B------:R-:W1:Y:S02]  /*4d00*/  @!P1 SYNCS.PHASECHK.TRANS64 P1, [R14+URZ+0x48], R5 ;  /* 0x000048050e0095a7 */ /* 0x000e64000802007f */
[----:B-1----:R-:W-:Y:S05]  /*4d10*/  @!P1 BRA `(.L_x_57) ;  /* 0xfffffffc00f09947 */ /* 0x002fea000383ffff */
[----:B------:R-:W-:Y:S05]  /*4d20*/  BRA `(.L_x_82) ;  /* 0xffffffec00c07947 */ /* 0x000fea000383ffff */
.L_x_66:
[----:B------:R-:W-:Y:S01]  /*4d30*/  BSSY B0, `(.L_x_83) ;  /* 0x0000006000007945 */ /* 0x000fe20003800000 */
[----:B------:R-:W-:-:S07]  /*4d40*/  IMAD.MOV.U32 R15, RZ, RZ, -0x1 ;  /* 0xffffffffff0f7424 */ /* 0x000fce00078e00ff */
[----:B------:R-:W-:Y:S05]  /*4d50*/  WARPSYNC.COLLECTIVE R15, `(.L_x_84) ;  /* 0x000000000f0c7348 */ /* 0x000fea0003c00000 */
[----:B------:R-:W-:Y:S02]  /*4d60*/  ELECT P6, UR62, PT ;  /* 0x00000000003e782f */ /* 0x000fe400038c0000 */
[----:B------:R-:W-:Y:S01]  /*4d70*/  MOV R14, UR62 ;  /* 0x0000003e000e7c02 */ /* 0x000fe20008000f00 */
[----:B------:R-:W-:Y:S10]  /*4d80*/  ENDCOLLECTIVE ;  /* 0x000000000000791b */ /* 0x000ff40003800000 */
.L_x_84:
[----:B------:R-:W-:Y:S05]  /*4d90*/  BSYNC B0 ;  /* 0x0000000000007941 */ /* 0x000fea0003800000 */
.L_x_83:
[----:B------:R-:W-:Y:S05]  /*4da0*/  BRA `(.L_x_85) ;  /* 0xfffffff8001c7947 */ /* 0x000fea000383ffff */
.L_x_70:
[----:B0-----:R0:W1:Y:S02]  /*4db0*/  SYNCS.PHASECHK.TRANS64.TRYWAIT P0, [R7+URZ], R4 ;  /* 0x00000004070075a7 */ /* 0x001064000800017f */
[----:B-1----:R-:W-:Y:S05]  /*4dc0*/  @!P0 NANOSLEEP.SYNCS 0x989680 ;  /* 0x009896800000895d */ /* 0x002fea0003900000 */
[----:B------:R-:W1:Y:S02]  /*4dd0*/  @!P0 SYNCS.PHASECHK.TRANS64 P0, [R7+URZ], R4 ;  /* 0x00000004070085a7 */ /* 0x000e64000800007f */
[----:B-1----:R-:W-:Y:S05]  /*4de0*/  @!P0 BRA `(.L_x_70) ;  /* 0xfffffffc00f08947 */ /* 0x002fea000383ffff */
[----:B------:R-:W-:Y:S05]  /*4df0*/  BRA `(.L_x_86) ;  /* 0xfffffff8005c7947 */ /* 0x000fea000383ffff */
.L_x_71:
[----:B0-----:R0:W1:Y:S02]  /*4e00*/  SYNCS.PHASECHK.TRANS64.TRYWAIT P0, [R8+URZ], R5 ;  /* 0x00000005080075a7 */ /* 0x001064000800017f */
[----:B-1----:R-:W-:Y:S05]  /*4e10*/  @!P0 NANOSLEEP.SYNCS 0x989680 ;  /* 0x009896800000895d */ /* 0x002fea0003900000 */
[----:B------:R-:W1:Y:S02]  /*4e20*/  @!P0 SYNCS.PHASECHK.TRANS64 P0, [R8+URZ], R5 ;  /* 0x00000005080085a7 */ /* 0x000e64000800007f */
[----:B-1----:R-:W-:Y:S05]  /*4e30*/  @!P0 BRA `(.L_x_71) ;  /* 0xfffffffc00f08947 */ /* 0x002fea000383ffff */
[----:B------:R-:W-:Y:S05]  /*4e40*/  BRA `(.L_x_87) ;  /* 0xfffffff8006c7947 */ /* 0x000fea000383ffff */
.L_x_72:
[----:B0-----:R0:W1:Y:S02]  /*4e50*/  SYNCS.PHASECHK.TRANS64.TRYWAIT P0, [R9+URZ], R4 ;  /* 0x00000004090075a7 */ /* 0x001064000800017f */
[----:B-1----:R-:W-:Y:S05]  /*4e60*/  @!P0 NANOSLEEP.SYNCS 0x989680 ;  /* 0x009896800000895d */ /* 0x002fea0003900000 */
[----:B------:R-:W1:Y:S02]  /*4e70*/  @!P0 SYNCS.PHASECHK.TRANS64 P0, [R9+URZ], R4 ;  /* 0x00000004090085a7 */ /* 0x000e64000800007f */
[----:B-1----:R-:W-:Y:S05]  /*4e80*/  @!P0 BRA `(.L_x_72) ;  /* 0xfffffffc00f08947 */ /* 0x002fea000383ffff */
[----:B------:R-:W-:Y:S05]  /*4e90*/  BRA `(.L_x_88) ;  /* 0xfffffff8007c7947 */ /* 0x000fea000383ffff */
.L_x_73:
[----:B0-----:R0:W1:Y:S02]  /*4ea0*/  SYNCS.PHASECHK.TRANS64.TRYWAIT P0, [R8+URZ], R5 ;  /* 0x00000005080075a7 */ /* 0x001064000800017f */
[----:B-1----:R-:W-:Y:S05]  /*4eb0*/  @!P0 NANOSLEEP.SYNCS 0x989680 ;  /* 0x009896800000895d */ /* 0x002fea0003900000 */
[----:B------:R-:W1:Y:S02]  /*4ec0*/  @!P0 SYNCS.PHASECHK.TRANS64 P0, [R8+URZ], R5 ;  /* 0x00000005080085a7 */ /* 0x000e64000800007f */
[----:B-1----:R-:W-:Y:S05]  /*4ed0*/  @!P0 BRA `(.L_x_73) ;  /* 0xfffffffc00f08947 */ /* 0x002fea000383ffff */
[----:B------:R-:W-:Y:S05]  /*4ee0*/  BRA `(.L_x_89) ;  /* 0xfffffff8008c7947 */ /* 0x000fea000383ffff */
.L_x_74:
[----:B0-----:R0:W1:Y:S02]  /*4ef0*/  SYNCS.PHASECHK.TRANS64.TRYWAIT P0, [R9+URZ], R4 ;  /* 0x00000004090075a7 */ /* 0x001064000800017f */
[----:B-1----:R-:W-:Y:S05]  /*4f00*/  @!P0 NANOSLEEP.SYNCS 0x989680 ;  /* 0x009896800000895d */ /* 0x002fea0003900000 */
[----:B------:R-:W1:Y:S02]  /*4f10*/  @!P0 SYNCS.PHASECHK.TRANS64 P0, [R9+URZ], R4 ;  /* 0x00000004090085a7 */ /* 0x000e64000800007f */
[----:B-1----:R-:W-:Y:S05]  /*4f20*/  @!P0 BRA `(.L_x_74) ;  /* 0xfffffffc00f08947 */ /* 0x002fea000383ffff */
[----:B------:R-:W-:Y:S05]  /*4f30*/  BRA `(.L_x_90) ;  /* 0xfffffff8009c7947 */ /* 0x000fea000383ffff */
.L_x_75:
[----:B0-----:R0:W1:Y:S02]  /*4f40*/  SYNCS.PHASECHK.TRANS64.TRYWAIT P0, [R8+URZ], R5 ;  /* 0x00000005080075a7 */ /* 0x001064000800017f */
[----:B-1----:R-:W-:Y:S05]  /*4f50*/  @!P0 NANOSLEEP.SYNCS 0x989680 ;  /* 0x009896800000895d */ /* 0x002fea0003900000 */
[----:B------:R-:W1:Y:S02]  /*4f60*/  @!P0 SYNCS.PHASECHK.TRANS64 P0, [R8+URZ], R5 ;  /* 0x00000005080085a7 */ /* 0x000e64000800007f */
[----:B-1----:R-:W-:Y:S05]  /*4f70*/  @!P0 BRA `(.L_x_75) ;  /* 0xfffffffc00f08947 */ /* 0x002fea000383ffff */
[----:B------:R-:W-:Y:S05]  /*4f80*/  BRA `(.L_x_91) ;  /* 0xfffffff800ac7947 */ /* 0x000fea000383ffff */
.L_x_76:
[----:B0-----:R0:W1:Y:S02]  /*4f90*/  SYNCS.PHASECHK.TRANS64.TRYWAIT P0, [R9+URZ], R4 ;  /* 0x00000004090075a7 */ /* 0x001064000800017f */
[----:B-1----:R-:W-:Y:S05]  /*4fa0*/  @!P0 NANOSLEEP.SYNCS 0x989680 ;  /* 0x009896800000895d */ /* 0x002fea0003900000 */
[----:B------:R-:W1:Y:S02]  /*4fb0*/  @!P0 SYNCS.PHASECHK.TRANS64 P0, [R9+URZ], R4 ;  /* 0x00000004090085a7 */ /* 0x000e64000800007f */
[----:B-1----:R-:W-:Y:S05]  /*4fc0*/  @!P0 BRA `(.L_x_76) ;  /* 0xfffffffc00f08947 */ /* 0x002fea000383ffff */
[----:B------:R-:W-:Y:S05]  /*4fd0*/  BRA `(.L_x_92) ;  /* 0xfffffff800bc7947 */ /* 0x000fea000383ffff */
.L_x_77:
[----:B0-----:R0:W1:Y:S02]  /*4fe0*/  SYNCS.PHASECHK.TRANS64.TRYWAIT P0, [R6+URZ], R5 ;  /* 0x00000005060075a7 */ /* 0x001064000800017f */
[----:B-1----:R-:W-:Y:S05]  /*4ff0*/  @!P0 NANOSLEEP.SYNCS 0x989680 ;  /* 0x009896800000895d */ /* 0x002fea0003900000 */
[----:B------:R-:W1:Y:S02]  /*5000*/  @!P0 SYNCS.PHASECHK.TRANS64 P0, [R6+URZ], R5 ;  /* 0x00000005060085a7 */ /* 0x000e64000800007f */
[----:B-1----:R-:W-:Y:S05]  /*5010*/  @!P0 BRA `(.L_x_77) ;  /* 0xfffffffc00f08947 */ /* 0x002fea000383ffff */
[----:B------:R-:W-:Y:S05]  /*5020*/  BRA `(.L_x_93) ;  /* 0xfffffff800c47947 */ /* 0x000fea000383ffff */
.L_x_94:
[----:B------:R-:W-:-:S00]  /*5030*/  BRA `(.L_x_94) ;  /* 0xfffffffc00fc7947 */ /* 0x000fc0000383ffff */
[----:B------:R-:W-:-:S00]  /*5040*/  NOP ;  /* 0x0000000000007918 */ /* 0x000fc00000000000 */
        /* <DEDUP_REMOVED lines=11> */
.L_x_95:


//--------------------- .nv.global.init           --------------------------
	.section	.nv.global.init,"aw",@progbits
.nv.global.init:
	.type		$str$22,@object
	.size		$str$22,($str$23 - $str$22)
$str$22:
        /*0000*/ 	.byte	0x6b, 0x5f, 0x74, 0x69, 0x6c, 0x65, 0x5f, 0x63, 0x6f, 0x75, 0x6e, 0x74, 0x20, 0x3e, 0x3d, 0x20
        /*0010*/ 	.byte	0x31, 0x00
	.type		$str$23,@object
	.size		$str$23,(__unnamed_1 - $str$23)
$str$23:
        /*0012*/ 	.byte	0x2f, 0x74, 0x6d, 0x70, 0x2f, 0x63, 0x75, 0x74, 0x6c, 0x61, 0x73, 0x73, 0x5f, 0x73, 0x77, 0x65
        /*0022*/ 	.byte	0x65, 0x70, 0x5f, 0x73, 0x72, 0x63, 0x2f, 0x69, 0x6e, 0x63, 0x6c, 0x75, 0x64, 0x65, 0x2f, 0x63
        /*0032*/ 	.byte	0x75, 0x74, 0x6c, 0x61, 0x73, 0x73, 0x2f, 0x67, 0x65, 0x6d, 0x6d, 0x2f, 0x63, 0x6f, 0x6c, 0x6c
        /*0042*/ 	.byte	0x65, 0x63, 0x74, 0x69, 0x76, 0x65, 0x2f, 0x73, 0x6d, 0x39, 0x30, 0x5f, 0x6d, 0x6d, 0x61, 0x5f
        /*0052*/ 	.byte	0x74, 0x6d, 0x61, 0x5f, 0x67, 0x6d, 0x6d, 0x61, 0x5f, 0x73, 0x73, 0x5f, 0x77, 0x61, 0x72, 0x70
        /*0062*/ 	.byte	0x73, 0x70, 0x65, 0x63, 0x69, 0x61, 0x6c, 0x69, 0x7a, 0x65, 0x64, 0x2e, 0x68, 0x70, 0x70, 0x00
	.type		__unnamed_1,@object
	.size		__unnamed_1,(.L_0 - __unnamed_1)
__unnamed_1:
        /*0072*/ 	.byte	0x76, 0x6f, 0x69, 0x64, 0x20, 0x63, 0x75, 0x74, 0x6c, 0x61, 0x73, 0x73, 0x3a, 0x3a, 0x67, 0x65
        /* <DEDUP_REMOVED lines=171> */
        /*0b32*/ 	.byte	0x74, 0x65, 0x3a, 0x3a, 0x69, 0x64, 0x65, 0x6e, 0x74, 0x69, 0x74, 0x79, 0x5d, 0x00
.L_0:


//--------------------- .nv.shared._ZN7cutlass13device_kernelINS_4gemm6kernel13GemmUniversalIN4cute5tupleIJiiiiEEENS1_10collective13CollectiveMmaINS1_34MainloopSm90TmaGmmaWarpSpecializedILi9ENS5_IJNS4_1CILi1EEESB_SB_EEENS1_35KernelTmaWarpSpecializedCooperativeEEENS5_IJNSA_ILi192EEENSA_ILi8EEENSA_ILi128EEEEEEaNS5_IJlSB_lEEEaSJ_NS4_8TiledMMAINS4_8MMA_AtomIJNS4_4SM904GMMA25MMA_64x8x32_S32S8S8_SS_TNEEEENS4_6LayoutINS5_IJNSA_ILi2EEESB_SB_EEENS5_IJSB_NSA_ILi0EEEST_EEEEENS5_IJNS4_10UnderscoreESW_SW_EEEEENS4_13SM90_TMA_LOADENS4_14ComposedLayoutINS4_7SwizzleILi3ELi4ELi3EEENS4_18smem_ptr_flag_bitsILi8EEENSQ_INS5_IJSG_SH_EEENS5_IJSH_SB_EEEEEEEvNS4_8identityESZ_S18_vS19_EENS_8epilogue10collective6detail29Sm90TmaWarpSpecializedAdapterINS1C_15DefaultEpilogueIaSJ_SJ_NS1B_6thread17LinearCombinationIaLi1EiiLNS1G_9ScaleType4KindE0ELNS_15FloatRoundStyleE2EaEENS1_15EpilogueDefaultEEEEEvvEEEEvNT_6ParamsE --------------------------
	.section	.nv.shared._ZN7cutlass13device_kernelINS_4gemm6kernel13GemmUniversalIN4cute5tupleIJiiiiEEENS1_10collective13CollectiveMmaINS1_34MainloopSm90TmaGmmaWarpSpecializedILi9ENS5_IJNS4_1CILi1EEESB_SB_EEENS1_35KernelTmaWarpSpecializedCooperativeEEENS5_IJNSA_ILi192EEENSA_ILi8EEENSA_ILi128EEEEEEaNS5_IJlSB_lEEEaSJ_NS4_8TiledMMAINS4_8MMA_AtomIJNS4_4SM904GMMA25MMA_64x8x32_S32S8S8_SS_TNEEEENS4_6LayoutINS5_IJNSA_ILi2EEESB_SB_EEENS5_IJSB_NSA_ILi0EEEST_EEEEENS5_IJNS4_10UnderscoreESW_SW_EEEEENS4_13SM90_TMA_LOADENS4_14ComposedLayoutINS4_7SwizzleILi3ELi4ELi3EEENS4_18smem_ptr_flag_bitsILi8EEENSQ_INS5_IJSG_SH_EEENS5_IJSH_SB_EEEEEEEvNS4_8identityESZ_S18_vS19_EENS_8epilogue10collective6detail29Sm90TmaWarpSpecializedAdapterINS1C_15DefaultEpilogueIaSJ_SJ_NS1B_6thread17LinearCombinationIaLi1EiiLNS1G_9ScaleType4KindE0ELNS_15FloatRoundStyleE2EaEENS1_15EpilogueDefaultEEEEEvvEEEEvNT_6ParamsE,"aw",@nobits
	.sectionflags	@""
	.align	16
	.zero		1024


//--------------------- .nv.shared.reserved.0     --------------------------
	.section	.nv.shared.reserved.0,"aw",@nobits
	.weak		__nv_reservedSMEM_offset_0_alias
	.size		__nv_reservedSMEM_offset_0_alias, 0, 0
	.other		__nv_reservedSMEM_offset_0_alias,@"STO_CUDA_RESERVED_SHARED STV_DEFAULT"
__nv_reservedSMEM_offset_0_alias:
	.zero		0


//--------------------- .nv.global                --------------------------
	.section	.nv.global,"aw",@nobits
.nv.global:
	.type		_ZN40_INTERNAL_a93d634f_4_k_cu_32b18d21_103994cute1_E,@object
	.size		_ZN40_INTERNAL_a93d634f_4_k_cu_32b18d21_103994cute1_E,(_ZN40_INTERNAL_a93d634f_4_k_cu_32b18d21_103994cuda3std3__45__cpo6cbeginE - _ZN40_INTERNAL_a93d634f_4_k_cu_32b18d21_103994cute1_E)
_ZN40_INTERNAL_a93d634f_4_k_cu_32b18d21_103994cute1_E:
	.zero		1
	.type		_ZN40_INTERNAL_a93d634f_4_k_cu_32b18d21_103994cuda3std3__45__cpo6cbeginE,@object
	.size		_ZN40_INTERNAL_a93d634f_4_k_cu_32b18d21_103994cuda3std3__45__cpo6cbeginE,(_ZN40_INTERNAL_a93d634f_4_k_cu_32b18d21_103994cuda3std3__48in_placeE - _ZN40_INTERNAL_a93d634f_4_k_cu_32b18d21_103994cuda3std3__45__cpo6cbeginE)
_ZN40_INTERNAL_a93d634f_4_k_cu_32b18d21_103994cuda3std3__45__cpo6cbeginE:
	.zero		1
	.type		_ZN40_INTERNAL_a93d634f_4_k_cu_32b18d21_103994cuda3std3__48in_placeE,@object
	.size		_ZN40_INTERNAL_a93d634f_4_k_cu_32b18d21_103994cuda3std3__48in_placeE,(_ZN40_INTERNAL_a93d634f_4_k_cu_32b18d21_103994cuda3std6ranges3__45__cpo9iter_moveE - _ZN40_INTERNAL_a93d634f_4_k_cu_32b18d21_103994cuda3std3__48in_placeE)
_ZN40_INTERNAL_a93d634f_4_k_cu_32b18d21_103994cuda3std3__48in_placeE:
	.zero		1
	.type		_ZN40_INTERNAL_a93d634f_4_k_cu_32b18d21_103994cuda3std6ranges3__45__cpo9iter_moveE,@object
	.size		_ZN40_INTERNAL_a93d634f_4_k_cu_32b18d21_103994cuda3std6ranges3__45__cpo9iter_moveE,(_ZN40_INTERNAL_a93d634f_4_k_cu_32b18d21_103994cuda3std3__45__cpo5beginE - _ZN40_INTERNAL_a93d634f_4_k_cu_32b18d21_103994cuda3std6ranges3__45__cpo9iter_moveE)
_ZN40_INTERNAL_a93d634f_4_k_cu_32b18d21_103994cuda3std6ranges3__45__cpo9iter_moveE:
	.zero		1
	.type		_ZN40_INTERNAL_a93d634f_4_k_cu_32b18d21_103994cuda3std3__45__cpo5beginE,@object
	.size		_ZN40_INTERNAL_a93d634f_4_k_cu_32b18d21_103994cuda3std3__45__cpo5beginE,(_ZN40_INTERNAL_a93d634f_4_k_cu_32b18d21_103994cuda3std3__442_GLOBAL__N__a93d634f_4_k_cu_32b18d21_103996ignoreE - _ZN40_INTERNAL_a93d634f_4_k_cu_32b18d21_103994cuda3std3__45__cpo5beginE)
_ZN40_INTERNAL_a93d634f_4_k_cu_32b18d21_103994cuda3std3__45__cpo5beginE:
	.zero		1
	.type		_ZN40_INTERNAL_a93d634f_4_k_cu_32b18d21_103994cuda3std3__442_GLOBAL__N__a93d634f_4_k_cu_32b18d21_103996ignoreE,@object
	.size		_ZN40_INTERNAL_a93d634f_4_k_cu_32b18d21_103994cuda3std3__442_GLOBAL__N__a93d634f_4_k_cu_32b18d21_103996ignoreE,(_ZN40_INTERNAL_a93d634f_4_k_cu_32b18d21_103994cute7productE - _ZN40_INTERNAL_a93d634f_4_k_cu_32b18d21_103994cuda3std3__442_GLOBAL__N__a93d634f_4_k_cu_32b18d21_103996ignoreE)
_ZN40_INTERNAL_a93d634f_4_k_cu_32b18d21_103994cuda3std3__442_GLOBAL__N__a93d634f_4_k_cu_32b18d21_103996ignoreE:
	.zero		1
	.type		_ZN40_INTERNAL_a93d634f_4_k_cu_32b18d21_103994cute7productE,@object
	.size		_ZN40_INTERNAL_a93d634f_4_k_cu_32b18d21_103994cute7productE,(_ZN40_INTERNAL_a93d634f_4_k_cu_32b18d21_103994cuda3std3__45__cpo3endE - _ZN40_INTERNAL_a93d634f_4_k_cu_32b18d21_103994cute7productE)
_ZN40_INTERNAL_a93d634f_4_k_cu_32b18d21_103994cute7productE:
	.zero		1
	.type		_ZN40_INTERNAL_a93d634f_4_k_cu_32b18d21_103994cuda3std3__45__cpo3endE,@object
	.size		_ZN40_INTERNAL_a93d634f_4_k_cu_32b18d21_103994cuda3std3__45__cpo3endE,(_ZN40_INTERNAL_a93d634f_4_k_cu_32b18d21_103994cuda3std3__419piecewise_constructE - _ZN40_INTERNAL_a93d634f_4_k_cu_32b18d21_103994cuda3std3__45__cpo3endE)
_ZN40_INTERNAL_a93d634f_4_k_cu_32b18d21_103994cuda3std3__45__cpo3endE:
	.zero		1
	.type		_ZN40_INTERNAL_a93d634f_4_k_cu_32b18d21_103994cuda3std3__419piecewise_constructE,@object
	.size		_ZN40_INTERNAL_a93d634f_4_k_cu_32b18d21_103994cuda3std3__419piecewise_constructE,(_ZN40_INTERNAL_a93d634f_4_k_cu_32b18d21_103994cuda3std3__45__cpo4cendE - _ZN40_INTERNAL_a93d634f_4_k_cu_32b18d21_103994cuda3std3__419piecewise_constructE)
_ZN40_INTERNAL_a93d634f_4_k_cu_32b18d21_103994cuda3std3__419piecewise_constructE:
	.zero		1
	.type		_ZN40_INTERNAL_a93d634f_4_k_cu_32b18d21_103994cuda3std3__45__cpo4cendE,@object
	.size		_ZN40_INTERNAL_a93d634f_4_k_cu_32b18d21_103994cuda3std3__45__cpo4cendE,(_ZN40_INTERNAL_a93d634f_4_k_cu_32b18d21_103994cuda3std6ranges3__45__cpo4swapE - _ZN40_INTERNAL_a93d634f_4_k_cu_32b18d21_103994cuda3std3__45__cpo4cendE)
_ZN40_INTERNAL_a93d634f_4_k_cu_32b18d21_103994cuda3std3__45__cpo4cendE:
	.zero		1
	.type		_ZN40_INTERNAL_a93d634f_4_k_cu_32b18d21_103994cuda3std6ranges3__45__cpo4swapE,@object
	.size		_ZN40_INTERNAL_a93d634f_4_k_cu_32b18d21_103994cuda3std6ranges3__45__cpo4swapE,(.L_8 - _ZN40_INTERNAL_a93d634f_4_k_cu_32b18d21_103994cuda3std6ranges3__45__cpo4swapE)
_ZN40_INTERNAL_a93d634f_4_k_cu_32b18d21_103994cuda3std6ranges3__45__cpo4swapE:
	.zero		1
.L_8:


//--------------------- .nv.constant0._ZN7cutlass13device_kernelINS_4gemm6kernel13GemmUniversalIN4cute5tupleIJiiiiEEENS1_10collective13CollectiveMmaINS1_34MainloopSm90TmaGmmaWarpSpecializedILi9ENS5_IJNS4_1CILi1EEESB_SB_EEENS1_35KernelTmaWarpSpecializedCooperativeEEENS5_IJNSA_ILi192EEENSA_ILi8EEENSA_ILi128EEEEEEaNS5_IJlSB_lEEEaSJ_NS4_8TiledMMAINS4_8MMA_AtomIJNS4_4SM904GMMA25MMA_64x8x32_S32S8S8_SS_TNEEEENS4_6LayoutINS5_IJNSA_ILi2EEESB_SB_EEENS5_IJSB_NSA_ILi0EEEST_EEEEENS5_IJNS4_10UnderscoreESW_SW_EEEEENS4_13SM90_TMA_LOADENS4_14ComposedLayoutINS4_7SwizzleILi3ELi4ELi3EEENS4_18smem_ptr_flag_bitsILi8EEENSQ_INS5_IJSG_SH_EEENS5_IJSH_SB_EEEEEEEvNS4_8identityESZ_S18_vS19_EENS_8epilogue10collective6detail29Sm90TmaWarpSpecializedAdapterINS1C_15DefaultEpilogueIaSJ_SJ_NS1B_6thread17LinearCombinationIaLi1EiiLNS1G_9ScaleType4KindE0ELNS_15FloatRoundStyleE2EaEENS1_15EpilogueDefaultEEEEEvvEEEEvNT_6ParamsE --------------------------
	.section	.nv.constant0._ZN7cutlass13device_kernelINS_4gemm6kernel13GemmUniversalIN4cute5tupleIJiiiiEEENS1_10collective13CollectiveMmaINS1_34MainloopSm90TmaGmmaWarpSpecializedILi9ENS5_IJNS4_1CILi1EEESB_SB_EEENS1_35KernelTmaWarpSpecializedCooperativeEEENS5_IJNSA_ILi192EEENSA_ILi8EEENSA_ILi128EEEEEEaNS5_IJlSB_lEEEaSJ_NS4_8TiledMMAINS4_8MMA_AtomIJNS4_4SM904GMMA25MMA_64x8x32_S32S8S8_SS_TNEEEENS4_6LayoutINS5_IJNSA_ILi2EEESB_SB_EEENS5_IJSB_NSA_ILi0EEEST_EEEEENS5_IJNS4_10UnderscoreESW_SW_EEEEENS4_13SM90_TMA_LOADENS4_14ComposedLayoutINS4_7SwizzleILi3ELi4ELi3EEENS4_18smem_ptr_flag_bitsILi8EEENSQ_INS5_IJSG_SH_EEENS5_IJSH_SB_EEEEEEEvNS4_8identityESZ_S18_vS19_EENS_8epilogue10collective6detail29Sm90TmaWarpSpecializedAdapterINS1C_15DefaultEpilogueIaSJ_SJ_NS1B_6thread17LinearCombinationIaLi1EiiLNS1G_9ScaleType4KindE0ELNS_15FloatRoundStyleE2EaEENS1_15EpilogueDefaultEEEEEvvEEEEvNT_6ParamsE,"a",@progbits
	.sectionflags	@""
	.align	4
.nv.constant0._ZN7cutlass13device_kernelINS_4gemm6kernel13GemmUniversalIN4cute5tupleIJiiiiEEENS1_10collective13CollectiveMmaINS1_34MainloopSm90TmaGmmaWarpSpecializedILi9ENS5_IJNS4_1CILi1EEESB_SB_EEENS1_35KernelTmaWarpSpecializedCooperativeEEENS5_IJNSA_ILi192EEENSA_ILi8EEENSA_ILi128EEEEEEaNS5_IJlSB_lEEEaSJ_NS4_8TiledMMAINS4_8MMA_AtomIJNS4_4SM904GMMA25MMA_64x8x32_S32S8S8_SS_TNEEEENS4_6LayoutINS5_IJNSA_ILi2EEESB_SB_EEENS5_IJSB_NSA_ILi0EEEST_EEEEENS5_IJNS4_10UnderscoreESW_SW_EEEEENS4_13SM90_TMA_LOADENS4_14ComposedLayoutINS4_7SwizzleILi3ELi4ELi3EEENS4_18smem_ptr_flag_bitsILi8EEENSQ_INS5_IJSG_SH_EEENS5_IJSH_SB_EEEEEEEvNS4_8identityESZ_S18_vS19_EENS_8epilogue10collective6detail29Sm90TmaWarpSpecializedAdapterINS1C_15DefaultEpilogueIaSJ_SJ_NS1B_6thread17LinearCombinationIaLi1EiiLNS1G_9ScaleType4KindE0ELNS_15FloatRoundStyleE2EaEENS1_15EpilogueDefaultEEEEEvvEEEEvNT_6ParamsE:
	.zero		1664


//--------------------- SYMBOLS --------------------------

	.type		.nv.reservedSmem.offset0,@object
	.size		.nv.reservedSmem.offset0,0x4
	.type		__assertfail,@function
